	.target	sm_90a

	.elftype	@"ET_EXEC"


//--------------------- .note.nv.tkinfo           --------------------------
	.section	.note.nv.tkinfo,"",@"SHT_NOTE"
	.sectionflags	@"SHF_NOTE_NV_TKINFO"
	.tkinfo
        /*0018*/ 	.word	0x00000002
        /*0030*/ 	.string	""
        /*0030*/ 	.string	"ptxas"
        /*0030*/ 	.string	"Cuda compilation tools, release 13.0, V13.0.88"
        /*0030*/ 	.string	"Build cuda_13.0.r13.0/compiler.36424714_0"
        /*0030*/ 	.string	"-arch sm_90a -m 64 "



//--------------------- .note.nv.cuinfo           --------------------------
	.section	.note.nv.cuinfo,"",@"SHT_NOTE"
	.sectionflags	@"SHF_NOTE_NV_CUINFO"
        /*0018*/ 	.short	0x0002
        /*001a*/ 	.short	0x005a
        /*001c*/ 	.short	0x0082
	.zero		2


//--------------------- .nv.info                  --------------------------
	.section	.nv.info,"",@"SHT_CUDA_INFO"
	.align	4


	//----- nvinfo : EIATTR_REGCOUNT
	.align		4
        /*0000*/ 	.byte	0x04, 0x2f
        /*0002*/ 	.short	(.L_15 - .L_14)
	.align		4
.L_14:
        /*0004*/ 	.word	index@(_ZN7cutlass13device_kernelINS_4gemm6kernel13GemmUniversalIN4cute5tupleIJiiiiEEENS1_10collective13CollectiveMmaINS1_34MainloopSm90TmaGmmaWarpSpecializedILi4ENS5_IJNS4_1CILi2EEENSA_ILi1EEESC_EEENS1_35KernelTmaWarpSpecializedCooperativeEEENS5_IJNSA_ILi256EEENSA_ILi128EEESH_EEEaNS5_IJlSC_lEEEaSJ_NS4_8TiledMMAINS4_8MMA_AtomIJNS4_4SM904GMMA27MMA_64x128x32_S32S8S8_SS_TNEEEENS4_6LayoutISD_NS5_IJSC_NSA_ILi0EEESR_EEEEENS5_IJNS4_10UnderscoreESU_SU_EEEEENS4_13SM90_TMA_LOADENS4_14ComposedLayoutINS4_7SwizzleILi3ELi4ELi3EEENS4_18smem_ptr_flag_bitsILi8EEENSQ_INS5_IJNSA_ILi8EEESH_EEENS5_IJSH_SC_EEEEEEEvNS4_8identityENS4_23SM90_TMA_LOAD_MULTICASTES17_vS18_EENS_8epilogue10collective6detail29Sm90TmaWarpSpecializedAdapterINS1C_15DefaultEpilogueIaSJ_SJ_NS1B_6thread17LinearCombinationIaLi1EiiLNS1G_9ScaleType4KindE0ELNS_15FloatRoundStyleE2EaEENS1_15EpilogueDefaultEEEEEvvEEEEvNT_6ParamsE)
        /*0008*/ 	.word	0x000000a8


	//----- nvinfo : EIATTR_FRAME_SIZE
	.align		4
.L_15:
        /*000c*/ 	.byte	0x04, 0x11
        /*000e*/ 	.short	(.L_17 - .L_16)
	.align		4
.L_16:
        /*0010*/ 	.word	index@(_ZN7cutlass13device_kernelINS_4gemm6kernel13GemmUniversalIN4cute5tupleIJiiiiEEENS1_10collective13CollectiveMmaINS1_34MainloopSm90TmaGmmaWarpSpecializedILi4ENS5_IJNS4_1CILi2EEENSA_ILi1EEESC_EEENS1_35KernelTmaWarpSpecializedCooperativeEEENS5_IJNSA_ILi256EEENSA_ILi128EEESH_EEEaNS5_IJlSC_lEEEaSJ_NS4_8TiledMMAINS4_8MMA_AtomIJNS4_4SM904GMMA27MMA_64x128x32_S32S8S8_SS_TNEEEENS4_6LayoutISD_NS5_IJSC_NSA_ILi0EEESR_EEEEENS5_IJNS4_10UnderscoreESU_SU_EEEEENS4_13SM90_TMA_LOADENS4_14ComposedLayoutINS4_7SwizzleILi3ELi4ELi3EEENS4_18smem_ptr_flag_bitsILi8EEENSQ_INS5_IJNSA_ILi8EEESH_EEENS5_IJSH_SC_EEEEEEEvNS4_8identityENS4_23SM90_TMA_LOAD_MULTICASTES17_vS18_EENS_8epilogue10collective6detail29Sm90TmaWarpSpecializedAdapterINS1C_15DefaultEpilogueIaSJ_SJ_NS1B_6thread17LinearCombinationIaLi1EiiLNS1G_9ScaleType4KindE0ELNS_15FloatRoundStyleE2EaEENS1_15EpilogueDefaultEEEEEvvEEEEvNT_6ParamsE)
        /*0014*/ 	.word	0x00000000


	//----- nvinfo : EIATTR_MIN_STACK_SIZE
	.align		4
.L_17:
        /*0018*/ 	.byte	0x04, 0x12
        /*001a*/ 	.short	(.L_19 - .L_18)
	.align		4
.L_18:
        /*001c*/ 	.word	index@(_ZN7cutlass13device_kernelINS_4gemm6kernel13GemmUniversalIN4cute5tupleIJiiiiEEENS1_10collective13CollectiveMmaINS1_34MainloopSm90TmaGmmaWarpSpecializedILi4ENS5_IJNS4_1CILi2EEENSA_ILi1EEESC_EEENS1_35KernelTmaWarpSpecializedCooperativeEEENS5_IJNSA_ILi256EEENSA_ILi128EEESH_EEEaNS5_IJlSC_lEEEaSJ_NS4_8TiledMMAINS4_8MMA_AtomIJNS4_4SM904GMMA27MMA_64x128x32_S32S8S8_SS_TNEEEENS4_6LayoutISD_NS5_IJSC_NSA_ILi0EEESR_EEEEENS5_IJNS4_10UnderscoreESU_SU_EEEEENS4_13SM90_TMA_LOADENS4_14ComposedLayoutINS4_7SwizzleILi3ELi4ELi3EEENS4_18smem_ptr_flag_bitsILi8EEENSQ_INS5_IJNSA_ILi8EEESH_EEENS5_IJSH_SC_EEEEEEEvNS4_8identityENS4_23SM90_TMA_LOAD_MULTICASTES17_vS18_EENS_8epilogue10collective6detail29Sm90TmaWarpSpecializedAdapterINS1C_15DefaultEpilogueIaSJ_SJ_NS1B_6thread17LinearCombinationIaLi1EiiLNS1G_9ScaleType4KindE0ELNS_15FloatRoundStyleE2EaEENS1_15EpilogueDefaultEEEEEvvEEEEvNT_6ParamsE)
        /*0020*/ 	.word	0x00000000
.L_19:


//--------------------- .nv.compat                --------------------------
	.section	.nv.compat,"",@"SHT_CUDA_COMPAT_INFO"
	.align	4
        /*0000*/ 	.byte	0x02, 0x09, 0x01, 0x00, 0x02, 0x02, 0x04, 0x00, 0x02, 0x05, 0x05, 0x00, 0x03, 0x07, 0x01, 0x01
        /*0010*/ 	.byte	0x02, 0x03, 0x01, 0x00, 0x02, 0x06, 0x01, 0x00, 0x04, 0x0b, 0x08, 0x00, 0x00, 0x00, 0x00, 0x00
        /*0020*/ 	.byte	0x00, 0x00, 0x00, 0x00


//--------------------- .nv.info._ZN7cutlass13device_kernelINS_4gemm6kernel13GemmUniversalIN4cute5tupleIJiiiiEEENS1_10collective13CollectiveMmaINS1_34MainloopSm90TmaGmmaWarpSpecializedILi4ENS5_IJNS4_1CILi2EEENSA_ILi1EEESC_EEENS1_35KernelTmaWarpSpecializedCooperativeEEENS5_IJNSA_ILi256EEENSA_ILi128EEESH_EEEaNS5_IJlSC_lEEEaSJ_NS4_8TiledMMAINS4_8MMA_AtomIJNS4_4SM904GMMA27MMA_64x128x32_S32S8S8_SS_TNEEEENS4_6LayoutISD_NS5_IJSC_NSA_ILi0EEESR_EEEEENS5_IJNS4_10UnderscoreESU_SU_EEEEENS4_13SM90_TMA_LOADENS4_14ComposedLayoutINS4_7SwizzleILi3ELi4ELi3EEENS4_18smem_ptr_flag_bitsILi8EEENSQ_INS5_IJNSA_ILi8EEESH_EEENS5_IJSH_SC_EEEEEEEvNS4_8identityENS4_23SM90_TMA_LOAD_MULTICASTES17_vS18_EENS_8epilogue10collective6detail29Sm90TmaWarpSpecializedAdapterINS1C_15DefaultEpilogueIaSJ_SJ_NS1B_6thread17LinearCombinationIaLi1EiiLNS1G_9ScaleType4KindE0ELNS_15FloatRoundStyleE2EaEENS1_15EpilogueDefaultEEEEEvvEEEEvNT_6ParamsE --------------------------
	.section	.nv.info._ZN7cutlass13device_kernelINS_4gemm6kernel13GemmUniversalIN4cute5tupleIJiiiiEEENS1_10collective13CollectiveMmaINS1_34MainloopSm90TmaGmmaWarpSpecializedILi4ENS5_IJNS4_1CILi2EEENSA_ILi1EEESC_EEENS1_35KernelTmaWarpSpecializedCooperativeEEENS5_IJNSA_ILi256EEENSA_ILi128EEESH_EEEaNS5_IJlSC_lEEEaSJ_NS4_8TiledMMAINS4_8MMA_AtomIJNS4_4SM904GMMA27MMA_64x128x32_S32S8S8_SS_TNEEEENS4_6LayoutISD_NS5_IJSC_NSA_ILi0EEESR_EEEEENS5_IJNS4_10UnderscoreESU_SU_EEEEENS4_13SM90_TMA_LOADENS4_14ComposedLayoutINS4_7SwizzleILi3ELi4ELi3EEENS4_18smem_ptr_flag_bitsILi8EEENSQ_INS5_IJNSA_ILi8EEESH_EEENS5_IJSH_SC_EEEEEEEvNS4_8identityENS4_23SM90_TMA_LOAD_MULTICASTES17_vS18_EENS_8epilogue10collective6detail29Sm90TmaWarpSpecializedAdapterINS1C_15DefaultEpilogueIaSJ_SJ_NS1B_6thread17LinearCombinationIaLi1EiiLNS1G_9ScaleType4KindE0ELNS_15FloatRoundStyleE2EaEENS1_15EpilogueDefaultEEEEEvvEEEEvNT_6ParamsE,"",@"SHT_CUDA_INFO"
	.sectionflags	@""
	.align	4


	//----- nvinfo : EIATTR_CUDA_API_VERSION
	.align		4
        /*0000*/ 	.byte	0x04, 0x37
        /*0002*/ 	.short	(.L_21 - .L_20)
.L_20:
        /*0004*/ 	.word	0x00000082


	//----- nvinfo : EIATTR_KPARAM_INFO
	.align		4
.L_21:
        /*0008*/ 	.byte	0x04, 0x17
        /*000a*/ 	.short	(.L_23 - .L_22)
.L_22:
        /*000c*/ 	.word	0x00000000
        /*0010*/ 	.short	0x0000
        /*0012*/ 	.short	0x0070
        /*0014*/ 	.byte	0x00, 0xf0, 0x01, 0x10


	//----- nvinfo : EIATTR_SPARSE_MMA_MASK
	.align		4
.L_23:
        /*0018*/ 	.byte	0x03, 0x50
        /*001a*/ 	.short	0x0000


	//----- nvinfo : EIATTR_MAXREG_COUNT
	.align		4
        /*001c*/ 	.byte	0x03, 0x1b
        /*001e*/ 	.short	0x00a8


	//----- nvinfo : EIATTR_NUM_BARRIERS
	.align		4
        /*0020*/ 	.byte	0x02, 0x4c
        /*0022*/ 	.byte	0x01
	.zero		1


	//----- nvinfo : EIATTR_EXTERNS
	.align		4
        /*0024*/ 	.byte	0x04, 0x0f
        /*0026*/ 	.short	(.L_25 - .L_24)


	//   ....[0]....
	.align		4
.L_24:
        /*0028*/ 	.word	index@(__assertfail)


	//----- nvinfo : EIATTR_MERCURY_ISA_VERSION
	.align		4
.L_25:
        /*002c*/ 	.byte	0x03, 0x5f
        /*002e*/ 	.short	0x0101


	//----- nvinfo : EIATTR_INT_WARP_WIDE_INSTR_OFFSETS
	.align		4
        /*0030*/ 	.byte	0x04, 0x31
        /*0032*/ 	.short	(.L_27 - .L_26)


	//   ....[0]....
.L_26:
        /*0034*/ 	.word	0x00000480


	//   ....[1]....
        /*0038*/ 	.word	0x000004b0


	//   ....[2]....
        /*003c*/ 	.word	0x00000670


	//   ....[3]....
        /*0040*/ 	.word	0x00001f50


	//----- nvinfo : EIATTR_COOP_GROUP_MASK_REGIDS
	.align		4
.L_27:
        /*0044*/ 	.byte	0x04, 0x29
        /*0046*/ 	.short	(.L_29 - .L_28)


	//   ....[0]....
.L_28:
        /*0048*/ 	.word	0xffffffff


	//   ....[1]....
        /*004c*/ 	.word	0xffffffff


	//   ....[2]....
        /*0050*/ 	.word	0xffffffff


	//   ....[3]....
        /*0054*/ 	.word	0xffffffff


	//   ....[4]....
        /*0058*/ 	.word	0xffffffff


	//   ....[5]....
        /*005c*/ 	.word	0xffffffff


	//----- nvinfo : EIATTR_COOP_GROUP_INSTR_OFFSETS
	.align		4
.L_29:
        /*0060*/ 	.byte	0x04, 0x28
        /*0062*/ 	.short	(.L_31 - .L_30)


	//   ....[0]....
.L_30:
        /*0064*/ 	.word	0x00000060


	//   ....[1]....
        /*0068*/ 	.word	0x00000070


	//   ....[2]....
        /*006c*/ 	.word	0x00000130


	//   ....[3]....
        /*0070*/ 	.word	0x000002d0


	//   ....[4]....
        /*0074*/ 	.word	0x000007f0


	//   ....[5]....
        /*0078*/ 	.word	0x00001230


	//----- nvinfo : EIATTR_REG_RECONFIG
	.align		4
.L_31:
        /*007c*/ 	.byte	0x01, 0x54
	.zero		2


	//----- nvinfo : EIATTR_SYSCALL_OFFSETS
	.align		4
        /*0080*/ 	.byte	0x04, 0x46
        /*0082*/ 	.short	(.L_33 - .L_32)


	//   ....[0]....
.L_32:
        /*0084*/ 	.word	0x00001400


	//----- nvinfo : EIATTR_MBARRIER_INSTR_OFFSETS
	.align		4
.L_33:
        /*0088*/ 	.byte	0x04, 0x39
        /*008a*/ 	.short	(.L_35 - .L_34)


	//   ....[0]....
.L_34:
        /*008c*/ 	.word	0x00000230
        /*0090*/ 	.word	0x000000ff
        /*0094*/ 	.word	0x00000000
        /*0098*/ 	.short	0x0100
        /*009a*/ 	.byte	0x08
	.zero		1


	//   ....[1]....
        /*009c*/ 	.word	0x00000240
        /*00a0*/ 	.word	0x000000ff
        /*00a4*/ 	.word	0x00000020
        /*00a8*/ 	.short	0x0100
        /*00aa*/ 	.byte	0x08
	.zero		1


	//   ....[2]....
        /*00ac*/ 	.word	0x00000250
        /*00b0*/ 	.word	0x000000ff
        /*00b4*/ 	.word	0x00000008
        /*00b8*/ 	.short	0x0100
        /*00ba*/ 	.byte	0x08
	.zero		1


	//   ....[3]....
        /*00bc*/ 	.word	0x00000260
        /*00c0*/ 	.word	0x000000ff
        /*00c4*/ 	.word	0x00000028
        /*00c8*/ 	.short	0x0100
        /*00ca*/ 	.byte	0x08
	.zero		1


	//   ....[4]....
        /*00cc*/ 	.word	0x00000270
        /*00d0*/ 	.word	0x000000ff
        /*00d4*/ 	.word	0x00000010
        /*00d8*/ 	.short	0x0100
        /*00da*/ 	.byte	0x08
	.zero		1


	//   ....[5]....
        /*00dc*/ 	.word	0x00000280
        /*00e0*/ 	.word	0x000000ff
        /*00e4*/ 	.word	0x00000030
        /*00e8*/ 	.short	0x0100
        /*00ea*/ 	.byte	0x08
	.zero		1


	//   ....[6]....
        /*00ec*/ 	.word	0x00000290
        /*00f0*/ 	.word	0x000000ff
        /*00f4*/ 	.word	0x00000018
        /*00f8*/ 	.short	0x0100
        /*00fa*/ 	.byte	0x08
	.zero		1


	//   ....[7]....
        /*00fc*/ 	.word	0x000002a0
        /*0100*/ 	.word	0x000000ff
        /*0104*/ 	.word	0x00000038
        /*0108*/ 	.short	0x0100
        /*010a*/ 	.byte	0x08
	.zero		1


	//   ....[8]....
        /*010c*/ 	.word	0x000006f0
        /*0110*/ 	.word	0x000000ff
        /*0114*/ 	.word	0x00000050
        /*0118*/ 	.short	0x0100
        /*011a*/ 	.byte	0x06
	.zero		1


	//   ....[9]....
        /*011c*/ 	.word	0x00000780
        /*0120*/ 	.word	0x000000ff
        /*0124*/ 	.word	0x00000058
        /*0128*/ 	.short	0x0100
        /*012a*/ 	.byte	0x06
	.zero		1


	//   ....[10]....
        /*012c*/ 	.word	0x000014d0
        /*0130*/ 	.word	0x00000003
        /*0134*/ 	.word	0x00000000
        /*0138*/ 	.short	0x010a
        /*013a*/ 	.byte	0x3f
	.zero		1


	//   ....[11]....
        /*013c*/ 	.word	0x00001510
        /*0140*/ 	.word	0x00000003
        /*0144*/ 	.word	0x00000000
        /*0148*/ 	.short	0x010a
        /*014a*/ 	.byte	0x3f
	.zero		1


	//   ....[12]....
        /*014c*/ 	.word	0x00001a10
        /*0150*/ 	.word	0x00000005
        /*0154*/ 	.word	0x00000000
        /*0158*/ 	.short	0x010a
        /*015a*/ 	.byte	0x3f
	.zero		1


	//   ....[13]....
        /*015c*/ 	.word	0x00001a50
        /*0160*/ 	.word	0x00000005
        /*0164*/ 	.word	0x00000000
        /*0168*/ 	.short	0x010a
        /*016a*/ 	.byte	0x3f
	.zero		1


	//   ....[14]....
        /*016c*/ 	.word	0x00001df0
        /*0170*/ 	.word	0x00000005
        /*0174*/ 	.word	0x00000000
        /*0178*/ 	.short	0x0101
        /*017a*/ 	.byte	0x3f
	.zero		1


	//   ....[15]....
        /*017c*/ 	.word	0x00001fd0
        /*0180*/ 	.word	0x00000003
        /*0184*/ 	.word	0x00000000
        /*0188*/ 	.short	0x0101
        /*018a*/ 	.byte	0x3f
	.zero		1


	//   ....[16]....
        /*018c*/ 	.word	0x00009630
        /*0190*/ 	.word	0x00000014
        /*0194*/ 	.word	0x00000020
        /*0198*/ 	.short	0x010a
        /*019a*/ 	.byte	0x3f
	.zero		1


	//   ....[17]....
        /*019c*/ 	.word	0x000099f0
        /*01a0*/ 	.word	0x00000005
        /*01a4*/ 	.word	0x00000058
        /*01a8*/ 	.short	0x0101
        /*01aa*/ 	.byte	0x3f
	.zero		1


	//   ....[18]....
        /*01ac*/ 	.word	0x0000a110
        /*01b0*/ 	.word	0x00000007
        /*01b4*/ 	.word	0x00000000
        /*01b8*/ 	.short	0x010a
        /*01ba*/ 	.byte	0x3f
	.zero		1


	//   ....[19]....
        /*01bc*/ 	.word	0x0000a190
        /*01c0*/ 	.word	0x00000008
        /*01c4*/ 	.word	0x00000000
        /*01c8*/ 	.short	0x010a
        /*01ca*/ 	.byte	0x3f
	.zero		1


	//   ....[20]....
        /*01cc*/ 	.word	0x0000a220
        /*01d0*/ 	.word	0x0000000b
        /*01d4*/ 	.word	0x00000000
        /*01d8*/ 	.short	0x010a
        /*01da*/ 	.byte	0x3f
	.zero		1


	//   ....[21]....
        /*01dc*/ 	.word	0x0000a2b0
        /*01e0*/ 	.word	0x00000003
        /*01e4*/ 	.word	0x00000000
        /*01e8*/ 	.short	0x010a
        /*01ea*/ 	.byte	0x3f
	.zero		1


	//   ....[22]....
        /*01ec*/ 	.word	0x0000a310
        /*01f0*/ 	.word	0x00000003
        /*01f4*/ 	.word	0x00000000
        /*01f8*/ 	.short	0x010a
        /*01fa*/ 	.byte	0x3f
	.zero		1


	//   ....[23]....
        /*01fc*/ 	.word	0x0000a360
        /*0200*/ 	.word	0x00000005
        /*0204*/ 	.word	0x00000000
        /*0208*/ 	.short	0x010a
        /*020a*/ 	.byte	0x3f
	.zero		1


	//   ....[24]....
        /*020c*/ 	.word	0x0000a430
        /*0210*/ 	.word	0x00000014
        /*0214*/ 	.word	0x00000020
        /*0218*/ 	.short	0x010a
        /*021a*/ 	.byte	0x3f
	.zero		1


	//   ....[25]....
        /*021c*/ 	.word	0x0000a500
        /*0220*/ 	.word	0x00000007
        /*0224*/ 	.word	0x00000000
        /*0228*/ 	.short	0x010a
        /*022a*/ 	.byte	0x3f
	.zero		1


	//   ....[26]....
        /*022c*/ 	.word	0x0000a550
        /*0230*/ 	.word	0x00000008
        /*0234*/ 	.word	0x00000000
        /*0238*/ 	.short	0x010a
        /*023a*/ 	.byte	0x3f
	.zero		1


	//   ....[27]....
        /*023c*/ 	.word	0x0000a5a0
        /*0240*/ 	.word	0x0000000b
        /*0244*/ 	.word	0x00000000
        /*0248*/ 	.short	0x010a
        /*024a*/ 	.byte	0x3f
	.zero		1


	//----- nvinfo : EIATTR_NUM_MBARRIERS
	.align		4
.L_35:
        /*024c*/ 	.byte	0x03, 0x38
        /*024e*/ 	.short	0x000a


	//----- nvinfo : EIATTR_EXIT_INSTR_OFFSETS
	.align		4
        /*0250*/ 	.byte	0x04, 0x1c
        /*0252*/ 	.short	(.L_37 - .L_36)


	//   ....[0]....
.L_36:
        /*0254*/ 	.word	0x00000950


	//   ....[1]....
        /*0258*/ 	.word	0x00001170


	//   ....[2]....
        /*025c*/ 	.word	0x00008d30


	//   ....[3]....
        /*0260*/ 	.word	0x00009290


	//   ....[4]....
        /*0264*/ 	.word	0x0000a300


	//----- nvinfo : EIATTR_MAX_THREADS
	.align		4
.L_37:
        /*0268*/ 	.byte	0x04, 0x05
        /*026a*/ 	.short	(.L_39 - .L_38)
.L_38:
        /*026c*/ 	.word	0x00000180
        /*0270*/ 	.word	0x00000001
        /*0274*/ 	.word	0x00000001


	//----- nvinfo : EIATTR_CRS_STACK_SIZE
	.align		4
.L_39:
        /*0278*/ 	.byte	0x04, 0x1e
        /*027a*/ 	.short	(.L_41 - .L_40)
.L_40:
        /*027c*/ 	.word	0x00000000


	//----- nvinfo : EIATTR_CBANK_PARAM_SIZE
	.align		4
.L_41:
        /*0280*/ 	.byte	0x03, 0x19
        /*0282*/ 	.short	0x0470


	//----- nvinfo : EIATTR_PARAM_CBANK
	.align		4
        /*0284*/ 	.byte	0x04, 0x0a
        /*0286*/ 	.short	(.L_43 - .L_42)
	.align		4
.L_42:
        /*0288*/ 	.word	index@(.nv.constant0._ZN7cutlass13device_kernelINS_4gemm6kernel13GemmUniversalIN4cute5tupleIJiiiiEEENS1_10collective13CollectiveMmaINS1_34MainloopSm90TmaGmmaWarpSpecializedILi4ENS5_IJNS4_1CILi2EEENSA_ILi1EEESC_EEENS1_35KernelTmaWarpSpecializedCooperativeEEENS5_IJNSA_ILi256EEENSA_ILi128EEESH_EEEaNS5_IJlSC_lEEEaSJ_NS4_8TiledMMAINS4_8MMA_AtomIJNS4_4SM904GMMA27MMA_64x128x32_S32S8S8_SS_TNEEEENS4_6LayoutISD_NS5_IJSC_NSA_ILi0EEESR_EEEEENS5_IJNS4_10UnderscoreESU_SU_EEEEENS4_13SM90_TMA_LOADENS4_14ComposedLayoutINS4_7SwizzleILi3ELi4ELi3EEENS4_18smem_ptr_flag_bitsILi8EEENSQ_INS5_IJNSA_ILi8EEESH_EEENS5_IJSH_SC_EEEEEEEvNS4_8identityENS4_23SM90_TMA_LOAD_MULTICASTES17_vS18_EENS_8epilogue10collective6detail29Sm90TmaWarpSpecializedAdapterINS1C_15DefaultEpilogueIaSJ_SJ_NS1B_6thread17LinearCombinationIaLi1EiiLNS1G_9ScaleType4KindE0ELNS_15FloatRoundStyleE2EaEENS1_15EpilogueDefaultEEEEEvvEEEEvNT_6ParamsE)
        /*028c*/ 	.short	0x0210
        /*028e*/ 	.short	0x0470


	//----- nvinfo : EIATTR_SW_WAR
	.align		4
.L_43:
        /*0290*/ 	.byte	0x04, 0x36
        /*0292*/ 	.short	(.L_45 - .L_44)
.L_44:
        /*0294*/ 	.word	0x00000008
.L_45:


//--------------------- .nv.callgraph             --------------------------
	.section	.nv.callgraph,"",@"SHT_CUDA_CALLGRAPH"
	.align	4
	.sectionentsize	8
	.align		4
        /*0000*/ 	.word	0x00000000
	.align		4
        /*0004*/ 	.word	0xffffffff
	.align		4
        /*0008*/ 	.word	index@(_ZN7cutlass13device_kernelINS_4gemm6kernel13GemmUniversalIN4cute5tupleIJiiiiEEENS1_10collective13CollectiveMmaINS1_34MainloopSm90TmaGmmaWarpSpecializedILi4ENS5_IJNS4_1CILi2EEENSA_ILi1EEESC_EEENS1_35KernelTmaWarpSpecializedCooperativeEEENS5_IJNSA_ILi256EEENSA_ILi128EEESH_EEEaNS5_IJlSC_lEEEaSJ_NS4_8TiledMMAINS4_8MMA_AtomIJNS4_4SM904GMMA27MMA_64x128x32_S32S8S8_SS_TNEEEENS4_6LayoutISD_NS5_IJSC_NSA_ILi0EEESR_EEEEENS5_IJNS4_10UnderscoreESU_SU_EEEEENS4_13SM90_TMA_LOADENS4_14ComposedLayoutINS4_7SwizzleILi3ELi4ELi3EEENS4_18smem_ptr_flag_bitsILi8EEENSQ_INS5_IJNSA_ILi8EEESH_EEENS5_IJSH_SC_EEEEEEEvNS4_8identityENS4_23SM90_TMA_LOAD_MULTICASTES17_vS18_EENS_8epilogue10collective6detail29Sm90TmaWarpSpecializedAdapterINS1C_15DefaultEpilogueIaSJ_SJ_NS1B_6thread17LinearCombinationIaLi1EiiLNS1G_9ScaleType4KindE0ELNS_15FloatRoundStyleE2EaEENS1_15EpilogueDefaultEEEEEvvEEEEvNT_6ParamsE)
	.align		4
        /*000c*/ 	.word	index@(__assertfail)
	.align		4
        /*0010*/ 	.word	0x00000000
	.align		4
        /*0014*/ 	.word	0xfffffffe
	.align		4
        /*0018*/ 	.word	0x00000000
	.align		4
        /*001c*/ 	.word	0xfffffffd
	.align		4
        /*0020*/ 	.word	0x00000000
	.align		4
        /*0024*/ 	.word	0xfffffffc


//--------------------- .nv.constant4             --------------------------
	.section	.nv.constant4,"a",@progbits
	.align	8
	.align		8
.nv.constant4:
        /*0000*/ 	.dword	__assertfail
	.align		8
        /*0008*/ 	.dword	__unnamed_1
	.align		8
        /*0010*/ 	.dword	_ZN40_INTERNAL_7d763a75_4_k_cu_a17adca7_277784cuda3std3__45__cpo5beginE
	.align		8
        /*0018*/ 	.dword	_ZN40_INTERNAL_7d763a75_4_k_cu_a17adca7_277784cuda3std3__45__cpo3endE
	.align		8
        /*0020*/ 	.dword	_ZN40_INTERNAL_7d763a75_4_k_cu_a17adca7_277784cuda3std3__45__cpo6cbeginE
	.align		8
        /*0028*/ 	.dword	_ZN40_INTERNAL_7d763a75_4_k_cu_a17adca7_277784cuda3std3__45__cpo4cendE
	.align		8
        /*0030*/ 	.dword	_ZN40_INTERNAL_7d763a75_4_k_cu_a17adca7_277784cuda3std3__442_GLOBAL__N__7d763a75_4_k_cu_a17adca7_277786ignoreE
	.align		8
        /*0038*/ 	.dword	_ZN40_INTERNAL_7d763a75_4_k_cu_a17adca7_277784cuda3std3__419piecewise_constructE
	.align		8
        /*0040*/ 	.dword	_ZN40_INTERNAL_7d763a75_4_k_cu_a17adca7_277784cuda3std3__48in_placeE
	.align		8
        /*0048*/ 	.dword	_ZN40_INTERNAL_7d763a75_4_k_cu_a17adca7_277784cuda3std6ranges3__45__cpo4swapE
	.align		8
        /*0050*/ 	.dword	_ZN40_INTERNAL_7d763a75_4_k_cu_a17adca7_277784cuda3std6ranges3__45__cpo9iter_moveE
	.align		8
        /*0058*/ 	.dword	_ZN40_INTERNAL_7d763a75_4_k_cu_a17adca7_277784cute7productE
	.align		8
        /*0060*/ 	.dword	_ZN40_INTERNAL_7d763a75_4_k_cu_a17adca7_277784cute1_E
	.align		8
        /*0068*/ 	.dword	$str$22
	.align		8
        /*0070*/ 	.dword	$str$23


//--------------------- .text._ZN7cutlass13device_kernelINS_4gemm6kernel13GemmUniversalIN4cute5tupleIJiiiiEEENS1_10collective13CollectiveMmaINS1_34MainloopSm90TmaGmmaWarpSpecializedILi4ENS5_IJNS4_1CILi2EEENSA_ILi1EEESC_EEENS1_35KernelTmaWarpSpecializedCooperativeEEENS5_IJNSA_ILi256EEENSA_ILi128EEESH_EEEaNS5_IJlSC_lEEEaSJ_NS4_8TiledMMAINS4_8MMA_AtomIJNS4_4SM904GMMA27MMA_64x128x32_S32S8S8_SS_TNEEEENS4_6LayoutISD_NS5_IJSC_NSA_ILi0EEESR_EEEEENS5_IJNS4_10UnderscoreESU_SU_EEEEENS4_13SM90_TMA_LOADENS4_14ComposedLayoutINS4_7SwizzleILi3ELi4ELi3EEENS4_18smem_ptr_flag_bitsILi8EEENSQ_INS5_IJNSA_ILi8EEESH_EEENS5_IJSH_SC_EEEEEEEvNS4_8identityENS4_23SM90_TMA_LOAD_MULTICASTES17_vS18_EENS_8epilogue10collective6detail29Sm90TmaWarpSpecializedAdapterINS1C_15DefaultEpilogueIaSJ_SJ_NS1B_6thread17LinearCombinationIaLi1EiiLNS1G_9ScaleType4KindE0ELNS_15FloatRoundStyleE2EaEENS1_15EpilogueDefaultEEEEEvvEEEEvNT_6ParamsE --------------------------
	.section	.text._ZN7cutlass13device_kernelINS_4gemm6kernel13GemmUniversalIN4cute5tupleIJiiiiEEENS1_10collective13CollectiveMmaINS1_34MainloopSm90TmaGmmaWarpSpecializedILi4ENS5_IJNS4_1CILi2EEENSA_ILi1EEESC_EEENS1_35KernelTmaWarpSpecializedCooperativeEEENS5_IJNSA_ILi256EEENSA_ILi128EEESH_EEEaNS5_IJlSC_lEEEaSJ_NS4_8TiledMMAINS4_8MMA_AtomIJNS4_4SM904GMMA27MMA_64x128x32_S32S8S8_SS_TNEEEENS4_6LayoutISD_NS5_IJSC_NSA_ILi0EEESR_EEEEENS5_IJNS4_10UnderscoreESU_SU_EEEEENS4_13SM90_TMA_LOADENS4_14ComposedLayoutINS4_7SwizzleILi3ELi4ELi3EEENS4_18smem_ptr_flag_bitsILi8EEENSQ_INS5_IJNSA_ILi8EEESH_EEENS5_IJSH_SC_EEEEEEEvNS4_8identityENS4_23SM90_TMA_LOAD_MULTICASTES17_vS18_EENS_8epilogue10collective6detail29Sm90TmaWarpSpecializedAdapterINS1C_15DefaultEpilogueIaSJ_SJ_NS1B_6thread17LinearCombinationIaLi1EiiLNS1G_9ScaleType4KindE0ELNS_15FloatRoundStyleE2EaEENS1_15EpilogueDefaultEEEEEvvEEEEvNT_6ParamsE,"ax",@progbits
	.align	128
.text._ZN7cutlass13device_kernelINS_4gemm6kernel13GemmUniversalIN4cute5tupleIJiiiiEEENS1_10collective13CollectiveMmaINS1_34MainloopSm90TmaGmmaWarpSpecializedILi4ENS5_IJNS4_1CILi2EEENSA_ILi1EEESC_EEENS1_35KernelTmaWarpSpecializedCooperativeEEENS5_IJNSA_ILi256EEENSA_ILi128EEESH_EEEaNS5_IJlSC_lEEEaSJ_NS4_8TiledMMAINS4_8MMA_AtomIJNS4_4SM904GMMA27MMA_64x128x32_S32S8S8_SS_TNEEEENS4_6LayoutISD_NS5_IJSC_NSA_ILi0EEESR_EEEEENS5_IJNS4_10UnderscoreESU_SU_EEEEENS4_13SM90_TMA_LOADENS4_14ComposedLayoutINS4_7SwizzleILi3ELi4ELi3EEENS4_18smem_ptr_flag_bitsILi8EEENSQ_INS5_IJNSA_ILi8EEESH_EEENS5_IJSH_SC_EEEEEEEvNS4_8identityENS4_23SM90_TMA_LOAD_MULTICASTES17_vS18_EENS_8epilogue10collective6detail29Sm90TmaWarpSpecializedAdapterINS1C_15DefaultEpilogueIaSJ_SJ_NS1B_6thread17LinearCombinationIaLi1EiiLNS1G_9ScaleType4KindE0ELNS_15FloatRoundStyleE2EaEENS1_15EpilogueDefaultEEEEEvvEEEEvNT_6ParamsE:
        .type           _ZN7cutlass13device_kernelINS_4gemm6kernel13GemmUniversalIN4cute5tupleIJiiiiEEENS1_10collective13CollectiveMmaINS1_34MainloopSm90TmaGmmaWarpSpecializedILi4ENS5_IJNS4_1CILi2EEENSA_ILi1EEESC_EEENS1_35KernelTmaWarpSpecializedCooperativeEEENS5_IJNSA_ILi256EEENSA_ILi128EEESH_EEEaNS5_IJlSC_lEEEaSJ_NS4_8TiledMMAINS4_8MMA_AtomIJNS4_4SM904GMMA27MMA_64x128x32_S32S8S8_SS_TNEEEENS4_6LayoutISD_NS5_IJSC_NSA_ILi0EEESR_EEEEENS5_IJNS4_10UnderscoreESU_SU_EEEEENS4_13SM90_TMA_LOADENS4_14ComposedLayoutINS4_7SwizzleILi3ELi4ELi3EEENS4_18smem_ptr_flag_bitsILi8EEENSQ_INS5_IJNSA_ILi8EEESH_EEENS5_IJSH_SC_EEEEEEEvNS4_8identityENS4_23SM90_TMA_LOAD_MULTICASTES17_vS18_EENS_8epilogue10collective6detail29Sm90TmaWarpSpecializedAdapterINS1C_15DefaultEpilogueIaSJ_SJ_NS1B_6thread17LinearCombinationIaLi1EiiLNS1G_9ScaleType4KindE0ELNS_15FloatRoundStyleE2EaEENS1_15EpilogueDefaultEEEEEvvEEEEvNT_6ParamsE,@function
        .size           _ZN7cutlass13device_kernelINS_4gemm6kernel13GemmUniversalIN4cute5tupleIJiiiiEEENS1_10collective13CollectiveMmaINS1_34MainloopSm90TmaGmmaWarpSpecializedILi4ENS5_IJNS4_1CILi2EEENSA_ILi1EEESC_EEENS1_35KernelTmaWarpSpecializedCooperativeEEENS5_IJNSA_ILi256EEENSA_ILi128EEESH_EEEaNS5_IJlSC_lEEEaSJ_NS4_8TiledMMAINS4_8MMA_AtomIJNS4_4SM904GMMA27MMA_64x128x32_S32S8S8_SS_TNEEEENS4_6LayoutISD_NS5_IJSC_NSA_ILi0EEESR_EEEEENS5_IJNS4_10UnderscoreESU_SU_EEEEENS4_13SM90_TMA_LOADENS4_14ComposedLayoutINS4_7SwizzleILi3ELi4ELi3EEENS4_18smem_ptr_flag_bitsILi8EEENSQ_INS5_IJNSA_ILi8EEESH_EEENS5_IJSH_SC_EEEEEEEvNS4_8identityENS4_23SM90_TMA_LOAD_MULTICASTES17_vS18_EENS_8epilogue10collective6detail29Sm90TmaWarpSpecializedAdapterINS1C_15DefaultEpilogueIaSJ_SJ_NS1B_6thread17LinearCombinationIaLi1EiiLNS1G_9ScaleType4KindE0ELNS_15FloatRoundStyleE2EaEENS1_15EpilogueDefaultEEEEEvvEEEEvNT_6ParamsE,(.L_x_329 - _ZN7cutlass13device_kernelINS_4gemm6kernel13GemmUniversalIN4cute5tupleIJiiiiEEENS1_10collective13CollectiveMmaINS1_34MainloopSm90TmaGmmaWarpSpecializedILi4ENS5_IJNS4_1CILi2EEENSA_ILi1EEESC_EEENS1_35KernelTmaWarpSpecializedCooperativeEEENS5_IJNSA_ILi256EEENSA_ILi128EEESH_EEEaNS5_IJlSC_lEEEaSJ_NS4_8TiledMMAINS4_8MMA_AtomIJNS4_4SM904GMMA27MMA_64x128x32_S32S8S8_SS_TNEEEENS4_6LayoutISD_NS5_IJSC_NSA_ILi0EEESR_EEEEENS5_IJNS4_10UnderscoreESU_SU_EEEEENS4_13SM90_TMA_LOADENS4_14ComposedLayoutINS4_7SwizzleILi3ELi4ELi3EEENS4_18smem_ptr_flag_bitsILi8EEENSQ_INS5_IJNSA_ILi8EEESH_EEENS5_IJSH_SC_EEEEEEEvNS4_8identityENS4_23SM90_TMA_LOAD_MULTICASTES17_vS18_EENS_8epilogue10collective6detail29Sm90TmaWarpSpecializedAdapterINS1C_15DefaultEpilogueIaSJ_SJ_NS1B_6thread17LinearCombinationIaLi1EiiLNS1G_9ScaleType4KindE0ELNS_15FloatRoundStyleE2EaEENS1_15EpilogueDefaultEEEEEvvEEEEvNT_6ParamsE)
        .other          _ZN7cutlass13device_kernelINS_4gemm6kernel13GemmUniversalIN4cute5tupleIJiiiiEEENS1_10collective13CollectiveMmaINS1_34MainloopSm90TmaGmmaWarpSpecializedILi4ENS5_IJNS4_1CILi2EEENSA_ILi1EEESC_EEENS1_35KernelTmaWarpSpecializedCooperativeEEENS5_IJNSA_ILi256EEENSA_ILi128EEESH_EEEaNS5_IJlSC_lEEEaSJ_NS4_8TiledMMAINS4_8MMA_AtomIJNS4_4SM904GMMA27MMA_64x128x32_S32S8S8_SS_TNEEEENS4_6LayoutISD_NS5_IJSC_NSA_ILi0EEESR_EEEEENS5_IJNS4_10UnderscoreESU_SU_EEEEENS4_13SM90_TMA_LOADENS4_14ComposedLayoutINS4_7SwizzleILi3ELi4ELi3EEENS4_18smem_ptr_flag_bitsILi8EEENSQ_INS5_IJNSA_ILi8EEESH_EEENS5_IJSH_SC_EEEEEEEvNS4_8identityENS4_23SM90_TMA_LOAD_MULTICASTES17_vS18_EENS_8epilogue10collective6detail29Sm90TmaWarpSpecializedAdapterINS1C_15DefaultEpilogueIaSJ_SJ_NS1B_6thread17LinearCombinationIaLi1EiiLNS1G_9ScaleType4KindE0ELNS_15FloatRoundStyleE2EaEENS1_15EpilogueDefaultEEEEEvvEEEEvNT_6ParamsE,@"STO_CUDA_ENTRY STV_DEFAULT"
_ZN7cutlass13device_kernelINS_4gemm6kernel13GemmUniversalIN4cute5tupleIJiiiiEEENS1_10collective13CollectiveMmaINS1_34MainloopSm90TmaGmmaWarpSpecializedILi4ENS5_IJNS4_1CILi2EEENSA_ILi1EEESC_EEENS1_35KernelTmaWarpSpecializedCooperativeEEENS5_IJNSA_ILi256EEENSA_ILi128EEESH_EEEaNS5_IJlSC_lEEEaSJ_NS4_8TiledMMAINS4_8MMA_AtomIJNS4_4SM904GMMA27MMA_64x128x32_S32S8S8_SS_TNEEEENS4_6LayoutISD_NS5_IJSC_NSA_ILi0EEESR_EEEEENS5_IJNS4_10UnderscoreESU_SU_EEEEENS4_13SM90_TMA_LOADENS4_14ComposedLayoutINS4_7SwizzleILi3ELi4ELi3EEENS4_18smem_ptr_flag_bitsILi8EEENSQ_INS5_IJNSA_ILi8EEESH_EEENS5_IJSH_SC_EEEEEEEvNS4_8identityENS4_23SM90_TMA_LOAD_MULTICASTES17_vS18_EENS_8epilogue10collective6detail29Sm90TmaWarpSpecializedAdapterINS1C_15DefaultEpilogueIaSJ_SJ_NS1B_6thread17LinearCombinationIaLi1EiiLNS1G_9ScaleType4KindE0ELNS_15FloatRoundStyleE2EaEENS1_15EpilogueDefaultEEEEEvvEEEEvNT_6ParamsE:
[----:B------:R-:W0:Y:S01]  /*0000*/  LDC R1, c[0x0][0x28] ;  /* 0x00000a00ff017b82 */ /* 0x000e220000000800 */
[----:B------:R-:W1:Y:S01]  /*0010*/  S2R R18, SR_TID.X ;  /* 0x0000000000127919 */ /* 0x000e620000002100 */
[----:B------:R-:W-:Y:S01]  /*0020*/  ELECT P0, URZ, PT ;  /* 0x00000000003f782f */ /* 0x000fe20003800000 */
[----:B------:R-:W-:Y:S01]  /*0030*/  BSSY B0, `(.L_x_0) ;  /* 0x000000f000007945 */ /* 0x000fe20003800000 */
[--C-:B-1----:R-:W-:Y:S02]  /*0040*/  SHF.R.U32.HI R0, RZ, 0x5, R18.reuse ;  /* 0x00000005ff007819 */ /* 0x102fe40000011612 */
[----:B------:R-:W-:-:S03]  /*0050*/  SHF.R.U32.HI R3, RZ, 0x7, R18 ;  /* 0x00000007ff037819 */ /* 0x000fc60000011612 */
[----:B------:R-:W1:Y:S04]  /*0060*/  SHFL.IDX PT, R2, R0, RZ, 0x1f ;  /* 0x00001fff00027589 */ /* 0x000e6800000e0000 */
[----:B------:R2:W3:Y:S01]  /*0070*/  SHFL.IDX PT, R5, R3, RZ, 0x1f ;  /* 0x00001fff03057589 */ /* 0x0004e200000e0000 */
[----:B-1----:R-:W-:-:S13]  /*0080*/  ISETP.NE.OR P0, PT, R2, RZ, !P0 ;  /* 0x000000ff0200720c */ /* 0x002fda0004705670 */
[----:B0-23--:R-:W-:Y:S05]  /*0090*/  @P0 BRA `(.L_x_1) ;  /* 0x0000000000200947 */ /* 0x00dfea0003800000 */
[----:B------:R-:W-:Y:S02]  /*00a0*/  ULDC.64 UR4, c[0x0][0x198] ;  /* 0x0000660000047ab9 */ /* 0x000fe40000000a00 */
[----:B------:R-:W-:Y:S02]  /*00b0*/  UIADD3 UR6, UP0, UR4, 0xf0, URZ ;  /* 0x000000f004067890 */ /* 0x000fe4000ff1e03f */
[----:B------:R-:W-:Y:S02]  /*00c0*/  UIADD3 UR4, UP1, UR4, 0x1f0, URZ ;  /* 0x000001f004047890 */ /* 0x000fe4000ff3e03f */
[----:B------:R-:W-:Y:S02]  /*00d0*/  UIADD3.X UR7, URZ, UR5, URZ, UP0, !UPT ;  /* 0x000000053f077290 */ /* 0x000fe400087fe43f */
[----:B------:R-:W-:-:S07]  /*00e0*/  UIADD3.X UR5, URZ, UR5, URZ, UP1, !UPT ;  /* 0x000000053f057290 */ /* 0x000fce0008ffe43f */
[----:B------:R0:W-:Y:S02]  /*00f0*/  UTMACCTL.PF [UR6] ;  /* 0x00000000060079b9 */ /* 0x0001e40008040000 */
[----:B------:R0:W-:Y:S02]  /*0100*/  UTMACCTL.PF [UR4] ;  /* 0x00000000040079b9 */ /* 0x0001e40008040000 */
[----:B0-----:R-:W-:Y:S01]  /*0110*/  NOP ;  /* 0x0000000000007918 */ /* 0x001fe20000000000 */
.L_x_1:
[----:B------:R-:W-:Y:S05]  /*0120*/  BSYNC B0 ;  /* 0x0000000000007941 */ /* 0x000fea0003800000 */
.L_x_0:
[----:B------:R-:W0:Y:S02]  /*0130*/  SHFL.IDX PT, R3, R0, RZ, 0x1f ;  /* 0x00001fff00037589 */ /* 0x000e2400000e0000 */
[----:B0-----:R-:W-:-:S13]  /*0140*/  ISETP.NE.AND P0, PT, R3, RZ, PT ;  /* 0x000000ff0300720c */ /* 0x001fda0003f05270 */
[----:B------:R-:W-:Y:S05]  /*0150*/  @P0 BRA `(.L_x_2) ;  /* 0x0000000000580947 */ /* 0x000fea0003800000 */
[----:B------:R-:W0:Y:S01]  /*0160*/  S2UR UR8, SR_CgaCtaId ;  /* 0x00000000000879c3 */ /* 0x000e220000008800 */
[----:B------:R-:W-:Y:S01]  /*0170*/  UMOV UR4, 0x400 ;  /* 0x0000040000047882 */ /* 0x000fe20000000000 */
[----:B------:R-:W-:Y:S01]  /*0180*/  UMOV UR5, 0x1 ;  /* 0x0000000100057882 */ /* 0x000fe20000000000 */
[----:B------:R-:W-:Y:S01]  /*0190*/  UMOV UR6, 0x4 ;  /* 0x0000000400067882 */ /* 0x000fe20000000000 */
[----:B------:R-:W-:Y:S01]  /*01a0*/  ELECT P0, URZ, PT ;  /* 0x00000000003f782f */ /* 0x000fe20003800000 */
[----:B------:R-:W-:-:S04]  /*01b0*/  UIADD3 UR6, -UR6, 0x100000, URZ ;  /* 0x0010000006067890 */ /* 0x000fc8000fffe13f */
[----:B------:R-:W-:Y:S02]  /*01c0*/  USHF.L.U32 UR7, UR6, 0xb, URZ ;  /* 0x0000000b06077899 */ /* 0x000fe4000800063f */
[----:B------:R-:W-:Y:S02]  /*01d0*/  USHF.L.U32 UR6, UR6, 0x1, URZ ;  /* 0x0000000106067899 */ /* 0x000fe4000800063f */
[----:B0-----:R-:W-:Y:S02]  /*01e0*/  ULEA UR8, UR8, UR4, 0x18 ;  /* 0x0000000408087291 */ /* 0x001fe4000f8ec03f */
[----:B------:R-:W-:-:S04]  /*01f0*/  UIADD3 UR4, -UR5, 0x100000, URZ ;  /* 0x0010000005047890 */ /* 0x000fc8000fffe13f */
[----:B------:R-:W-:Y:S02]  /*0200*/  USHF.L.U32 UR5, UR4, 0xb, URZ ;  /* 0x0000000b04057899 */ /* 0x000fe4000800063f */
[----:B------:R-:W-:Y:S01]  /*0210*/  USHF.L.U32 UR4, UR4, 0x1, URZ ;  /* 0x0000000104047899 */ /* 0x000fe2000800063f */
[----:B------:R-:W0:Y:S11]  /*0220*/  FENCE.VIEW.ASYNC.S ;  /* 0x00000000000073c6 */ /* 0x000e360000000000 */
[----:B0-----:R0:W1:Y:S01]  /*0230*/  SYNCS.EXCH.64 URZ, [UR8], UR4 ;  /* 0x00000004083f75b2 */ /* 0x0010620008000100 */
[----:B------:R0:W2:Y:S01]  /*0240*/  SYNCS.EXCH.64 URZ, [UR8+0x20], UR6 ;  /* 0x00002006083f75b2 */ /* 0x0000a20008000100 */
[----:B------:R0:W3:Y:S01]  /*0250*/  SYNCS.EXCH.64 URZ, [UR8+0x8], UR4 ;  /* 0x00000804083f75b2 */ /* 0x0000e20008000100 */
[----:B------:R0:W4:Y:S01]  /*0260*/  SYNCS.EXCH.64 URZ, [UR8+0x28], UR6 ;  /* 0x00002806083f75b2 */ /* 0x0001220008000100 */
[----:B------:R0:W0:Y:S01]  /*0270*/  SYNCS.EXCH.64 URZ, [UR8+0x10], UR4 ;  /* 0x00001004083f75b2 */ /* 0x0000220008000100 */
[----:B------:R0:W0:Y:S01]  /*0280*/  SYNCS.EXCH.64 URZ, [UR8+0x30], UR6 ;  /* 0x00003006083f75b2 */ /* 0x0000220008000100 */
[----:B------:R0:W0:Y:S01]  /*0290*/  SYNCS.EXCH.64 URZ, [UR8+0x18], UR4 ;  /* 0x00001804083f75b2 */ /* 0x0000220008000100 */
[----:B------:R0:W0:Y:S01]  /*02a0*/  SYNCS.EXCH.64 URZ, [UR8+0x38], UR6 ;  /* 0x00003806083f75b2 */ /* 0x0000220008000100 */
[----:B------:R-:W-:Y:S01]  /*02b0*/  NOP ;  /* 0x0000000000007918 */ /* 0x000fe20000000000 */
.L_x_2:
[----:B------:R-:W-:Y:S01]  /*02c0*/  SHF.R.S32.HI R7, RZ, 0x1f, R18 ;  /* 0x0000001fff077819 */ /* 0x000fe20000011412 */
[----:B------:R-:W5:Y:S01]  /*02d0*/  SHFL.IDX PT, R0, R0, RZ, 0x1f ;  /* 0x00001fff00007589 */ /* 0x000f6200000e0000 */
[----:B0-----:R-:W0:Y:S01]  /*02e0*/  S2UR UR8, SR_CTAID.X ;  /* 0x00000000000879c3 */ /* 0x001e220000002500 */
[----:B------:R-:W-:Y:S02]  /*02f0*/  ELECT P0, URZ, PT ;  /* 0x00000000003f782f */ /* 0x000fe40003800000 */
[----:B------:R-:W-:Y:S01]  /*0300*/  LEA.HI R7, R7, R18, RZ, 0x7 ;  /* 0x0000001207077211 */ /* 0x000fe200078f38ff */
[----:B------:R-:W1:Y:S01]  /*0310*/  S2R R4, SR_CTAID.Y ;  /* 0x0000000000047919 */ /* 0x000e620000002600 */
[----:B------:R-:W-:Y:S01]  /*0320*/  SHF.R.S32.HI R8, RZ, 0x1f, R3 ;  /* 0x0000001fff087819 */ /* 0x000fe20000011403 */
[----:B------:R-:W-:Y:S01]  /*0330*/  ULDC UR4, c[0x0][0x150] ;  /* 0x0000540000047ab9 */ /* 0x000fe20000000800 */
[----:B------:R-:W-:Y:S01]  /*0340*/  LOP3.LUT R7, R7, 0xffffff80, RZ, 0xc0, !PT ;  /* 0xffffff8007077812 */ /* 0x000fe200078ec0ff */
[----:B------:R-:W-:Y:S01]  /*0350*/  NOP ;  /* 0x0000000000007918 */ /* 0x000fe20000000000 */
[----:B------:R-:W-:Y:S01]  /*0360*/  LEA.HI R8, R8, R3, RZ, 0x2 ;  /* 0x0000000308087211 */ /* 0x000fe200078f10ff */
[----:B------:R-:W2:Y:S01]  /*0370*/  LDC R10, c[0x0][0x144] ;  /* 0x00005100ff0a7b82 */ /* 0x000ea20000000800 */
[----:B------:R-:W-:Y:S01]  /*0380*/  NOP ;  /* 0x0000000000007918 */ /* 0x000fe20000000000 */
[----:B------:R-:W-:Y:S01]  /*0390*/  IMAD.IADD R6, R18, 0x1, -R7 ;  /* 0x0000000112067824 */ /* 0x000fe200078e0a07 */
[----:B------:R-:W-:Y:S01]  /*03a0*/  LOP3.LUT R8, R8, 0x3ffffffc, RZ, 0xc0, !PT ;  /* 0x3ffffffc08087812 */ /* 0x000fe200078ec0ff */
[----:B------:R-:W-:Y:S01]  /*03b0*/  IMAD.MOV.U32 R23, RZ, RZ, 0x1 ;  /* 0x00000001ff177424 */ /* 0x000fe200078e00ff */
[----:B------:R-:W-:-:S02]  /*03c0*/  ISETP.NE.AND P3, PT, R5, RZ, PT ;  /* 0x000000ff0500720c */ /* 0x000fc40003f65270 */
[----:B------:R-:W-:Y:S01]  /*03d0*/  SHF.R.S32.HI R7, RZ, 0x1f, R6 ;  /* 0x0000001fff077819 */ /* 0x000fe20000011406 */
[----:B------:R-:W-:Y:S01]  /*03e0*/  IMAD.IADD R8, R3, 0x1, -R8 ;  /* 0x0000000103087824 */ /* 0x000fe200078e0a08 */
[----:B------:R-:W3:Y:S02]  /*03f0*/  LDC R13, c[0x0][0x140] ;  /* 0x00005000ff0d7b82 */ /* 0x000ee40000000800 */
[----:B------:R-:W-:Y:S02]  /*0400*/  LEA.HI R7, R7, R6, RZ, 0x3 ;  /* 0x0000000607077211 */ /* 0x000fe400078f18ff */
[----:B-----5:R-:W-:Y:S02]  /*0410*/  ISETP.NE.OR P0, PT, R0, RZ, !P0 ;  /* 0x000000ff0000720c */ /* 0x020fe40004705670 */
[--C-:B------:R-:W-:Y:S02]  /*0420*/  SHF.R.S32.HI R0, RZ, 0x3, R7.reuse ;  /* 0x00000003ff007819 */ /* 0x100fe40000011407 */
[----:B------:R-:W-:-:S02]  /*0430*/  SHF.R.S32.HI R7, RZ, 0x1f, R7 ;  /* 0x0000001fff077819 */ /* 0x000fc40000011407 */
[----:B0-----:R-:W-:Y:S02]  /*0440*/  I2FP.F32.U32 R9, UR8 ;  /* 0x0000000800097c45 */ /* 0x001fe40008201000 */
[----:B------:R-:W-:-:S03]  /*0450*/  LEA.HI R7, R7, R0, RZ, 0x2 ;  /* 0x0000000007077211 */ /* 0x000fc600078f10ff */
[----:B------:R-:W-:Y:S01]  /*0460*/  FMUL R9, R9, UR4 ;  /* 0x0000000409097c20 */ /* 0x000fe20008400000 */
[----:B------:R-:W-:Y:S01]  /*0470*/  LOP3.LUT R7, R7, 0xfffffffc, RZ, 0xc0, !PT ;  /* 0xfffffffc07077812 */ /* 0x000fe200078ec0ff */
[----:B------:R-:W-:Y:S01]  /*0480*/  VOTEU.ALL UP0, P0 ;  /* 0x00000000003f7886 */ /* 0x000fe20000000000 */
[----:B-1----:R-:W-:Y:S01]  /*0490*/  I2FP.F32.U32 R3, R4 ;  /* 0x0000000400037245 */ /* 0x002fe20000201000 */
[----:B------:R-:W-:Y:S01]  /*04a0*/  ULDC UR4, c[0x0][0x154] ;  /* 0x0000550000047ab9 */ /* 0x000fe20000000800 */
[----:B------:R-:W-:Y:S01]  /*04b0*/  VOTEU.ALL UP1, P0 ;  /* 0x00000000003f7886 */ /* 0x000fe20000020000 */
[----:B------:R-:W0:Y:S01]  /*04c0*/  F2I.U32.TRUNC.NTZ R9, R9 ;  /* 0x0000000900097305 */ /* 0x000e22000020f000 */
[----:B------:R-:W-:Y:S01]  /*04d0*/  IMAD.IADD R7, R0, 0x1, -R7 ;  /* 0x0000000100077824 */ /* 0x000fe200078e0a07 */
[----:B------:R-:W1:Y:S01]  /*04e0*/  @!UP0 S2UR UR7, SR_CgaCtaId ;  /* 0x00000000000789c3 */ /* 0x000e620000008800 */
[----:B------:R-:W-:Y:S01]  /*04f0*/  FMUL R12, R3, UR4 ;  /* 0x00000004030c7c20 */ /* 0x000fe20008400000 */
[----:B------:R-:W-:Y:S01]  /*0500*/  UMOV UR4, 0x20 ;  /* 0x0000002000047882 */ /* 0x000fe20000000000 */
[----:B------:R-:W-:Y:S01]  /*0510*/  IMAD R8, R8, 0x4, R7 ;  /* 0x0000000408087824 */ /* 0x000fe200078e0207 */
[----:B------:R-:W-:Y:S01]  /*0520*/  @!UP0 UMOV UR6, 0x400 ;  /* 0x0000040000068882 */ /* 0x000fe20000000000 */
[----:B------:R-:W-:-:S04]  /*0530*/  @!UP0 UIADD3 UR4, -UR4, 0x100000, URZ ;  /* 0x0010000004048890 */ /* 0x000fc8000fffe13f */
[----:B------:R-:W-:Y:S02]  /*0540*/  @!UP0 USHF.L.U32 UR5, UR4, 0xb, URZ ;  /* 0x0000000b04058899 */ /* 0x000fe4000800063f */
[----:B------:R-:W-:Y:S01]  /*0550*/  @!UP0 USHF.L.U32 UR4, UR4, 0x1, URZ ;  /* 0x0000000104048899 */ /* 0x000fe2000800063f */
[----:B---3--:R-:W-:Y:S01]  /*0560*/  ISETP.EQ.U32.AND P2, PT, R13, 0x1, PT ;  /* 0x000000010d00780c */ /* 0x008fe20003f42070 */
[----:B------:R-:W3:Y:S01]  /*0570*/  F2I.U32.TRUNC.NTZ R12, R12 ;  /* 0x0000000c000c7305 */ /* 0x000ee2000020f000 */
[----:B------:R-:W-:Y:S01]  /*0580*/  LEA.HI R0, R8, R8, RZ, 0x1 ;  /* 0x0000000808007211 */ /* 0x000fe200078f08ff */
[----:B------:R-:W5:Y:S03]  /*0590*/  LDC R7, c[0x0][0x148] ;  /* 0x00005200ff077b82 */ /* 0x000f660000000800 */
[----:B------:R-:W-:Y:S01]  /*05a0*/  LOP3.LUT R11, R0, 0xfffffffe, RZ, 0xc0, !PT ;  /* 0xfffffffe000b7812 */ /* 0x000fe200078ec0ff */
[----:B0-----:R-:W-:Y:S01]  /*05b0*/  IMAD.MOV R15, RZ, RZ, -R9 ;  /* 0x000000ffff0f7224 */ /* 0x001fe200078e0a09 */
[----:B------:R-:W-:-:S03]  /*05c0*/  SHF.R.S32.HI R9, RZ, 0x1f, R2 ;  /* 0x0000001fff097819 */ /* 0x000fc60000011402 */
[----:B--2---:R-:W-:Y:S01]  /*05d0*/  IMAD R3, R10, R15, UR8 ;  /* 0x000000080a037e24 */ /* 0x004fe2000f8e020f */
[----:B------:R-:W-:Y:S01]  /*05e0*/  LEA.HI R9, R9, R2, RZ, 0x2 ;  /* 0x0000000209097211 */ /* 0x000fe200078f10ff */
[C---:B------:R-:W-:Y:S02]  /*05f0*/  IMAD.IADD R0, R8.reuse, 0x1, -R11 ;  /* 0x0000000108007824 */ /* 0x040fe400078e0a0b */
[----:B------:R-:W-:Y:S01]  /*0600*/  IMAD.SHL.U32 R11, R8, 0x4, RZ ;  /* 0x00000004080b7824 */ /* 0x000fe200078e00ff */
[----:B------:R-:W-:Y:S01]  /*0610*/  LOP3.LUT R9, R9, 0xfffffffc, RZ, 0xc0, !PT ;  /* 0xfffffffc09097812 */ /* 0x000fe200078ec0ff */
[----:B---3--:R-:W-:Y:S01]  /*0620*/  IMAD.MOV R24, RZ, RZ, -R12 ;  /* 0x000000ffff187224 */ /* 0x008fe200078e0a0c */
[----:B------:R-:W-:Y:S01]  /*0630*/  ISETP.NE.AND P4, PT, R0, R3, PT ;  /* 0x000000030000720c */ /* 0x000fe20003f85270 */
[----:B-1----:R-:W-:Y:S01]  /*0640*/  @!UP0 ULEA UR6, UR7, UR6, 0x18 ;  /* 0x0000000607068291 */ /* 0x002fe2000f8ec03f */
[----:B------:R-:W-:Y:S01]  /*0650*/  LOP3.LUT R152, R8, 0xc, R11, 0x78, !PT ;  /* 0x0000000c08987812 */ /* 0x000fe200078e780b */
[----:B------:R-:W-:Y:S01]  /*0660*/  IMAD.IADD R0, R2, 0x1, -R9 ;  /* 0x0000000102007824 */ /* 0x000fe200078e0a09 */
[----:B------:R-:W-:Y:S01]  /*0670*/  VOTEU.ALL UP0, P0 ;  /* 0x00000000003f7886 */ /* 0x000fe20000000000 */
[----:B------:R-:W-:Y:S01]  /*0680*/  LOP3.LUT P0, RZ, R6, 0x7, RZ, 0xc0, !PT ;  /* 0x0000000706ff7812 */ /* 0x000fe2000780c0ff */
[----:B------:R-:W-:-:S02]  /*0690*/  VIADD R6, R5, 0xffffffff ;  /* 0xffffffff05067836 */ /* 0x000fc40000000000 */
[----:B------:R-:W-:Y:S01]  /*06a0*/  ISETP.NE.AND P1, PT, R0, 0x3, PT ;  /* 0x000000030000780c */ /* 0x000fe20003f25270 */
[----:B-----5:R-:W-:Y:S01]  /*06b0*/  IMAD R9, R7, R24, R4 ;  /* 0x0000001807097224 */ /* 0x020fe200078e0204 */
[----:B------:R-:W-:Y:S02]  /*06c0*/  ISETP.LT.U32.AND P0, PT, R152, 0x2, !P0 ;  /* 0x000000029800780c */ /* 0x000fe40004701070 */
[----:B------:R-:W-:Y:S01]  /*06d0*/  ISETP.EQ.OR P1, PT, R0, RZ, !P1 ;  /* 0x000000ff0000720c */ /* 0x000fe20004f22670 */
[----:B------:R-:W0:Y:S02]  /*06e0*/  FENCE.VIEW.ASYNC.S ;  /* 0x00000000000073c6 */ /* 0x000e240000000000 */
[----:B0-----:R0:W1:Y:S01]  /*06f0*/  @!UP0 SYNCS.EXCH.64 URZ, [UR6+0x50], UR4 ;  /* 0x00005004063f85b2 */ /* 0x0010620008000100 */
[----:B------:R-:W-:Y:S02]  /*0700*/  @P4 LEA.HI R2, R152, R152, RZ, 0x1 ;  /* 0x0000009898024211 */ /* 0x000fe400078f08ff */
[----:B------:R-:W-:-:S02]  /*0710*/  ISETP.EQ.AND P1, PT, R5, RZ, P1 ;  /* 0x000000ff0500720c */ /* 0x000fc40000f22270 */
[----:B------:R-:W-:Y:S02]  /*0720*/  @P4 SHF.R.S32.HI R2, RZ, 0x1, R2 ;  /* 0x00000001ff024819 */ /* 0x000fe40000011402 */
[----:B------:R-:W-:Y:S02]  /*0730*/  ISETP.GE.U32.AND P6, PT, R6, 0x2, PT ;  /* 0x000000020600780c */ /* 0x000fe40003fc6070 */
[----:B------:R-:W-:Y:S02]  /*0740*/  @P4 ISETP.NE.AND P5, PT, R2, R9, PT ;  /* 0x000000090200420c */ /* 0x000fe40003fa5270 */
[----:B------:R-:W-:Y:S02]  /*0750*/  SEL R2, RZ, 0x1, !P0 ;  /* 0x00000001ff027807 */ /* 0x000fe40004000000 */
[----:B------:R-:W-:Y:S02]  /*0760*/  @P4 SEL R23, RZ, 0x1, P5 ;  /* 0x00000001ff174807 */ /* 0x000fe40002800000 */
[----:B------:R-:W-:Y:S01]  /*0770*/  SEL R19, RZ, 0x1, !P1 ;  /* 0x00000001ff137807 */ /* 0x000fe20004800000 */
[----:B------:R0:W2:Y:S01]  /*0780*/  @!UP1 SYNCS.EXCH.64 URZ, [UR6+0x58], UR4 ;  /* 0x00005804063f95b2 */ /* 0x0000a20008000100 */
[----:B------:R-:W-:Y:S01]  /*0790*/  LOP3.LUT R23, R23, R2, RZ, 0xc0, !PT ;  /* 0x0000000217177212 */ /* 0x000fe200078ec0ff */
[----:B------:R-:W-:Y:S01]  /*07a0*/  NOP ;  /* 0x0000000000007918 */ /* 0x000fe20000000000 */
[----:B------:R-:W-:Y:S01]  /*07b0*/  SEL R19, R19, 0x2, P6 ;  /* 0x0000000213137807 */ /* 0x000fe20003000000 */
[----:B------:R-:W-:Y:S06]  /*07c0*/  @!P2 BRA `(.L_x_3) ;  /* 0x000000000008a947 */ /* 0x000fec0003800000 */
[----:B-12-4-:R-:W-:Y:S01]  /*07d0*/  UCGABAR_ARV ;  /* 0x00000000000079c7 */ /* 0x016fe20008000000 */
[----:B------:R-:W-:Y:S05]  /*07e0*/  BRA `(.L_x_4) ;  /* 0x0000000000047947 */ /* 0x000fea0003800000 */
.L_x_3:
[----:B-12-4-:R-:W-:Y:S01]  /*07f0*/  NOP ;  /* 0x0000000000007918 */ /* 0x016fe20000000000 */
.L_x_4:
[----:B------:R-:W1:Y:S01]  /*0800*/  LDC R2, c[0x0][0x65c] ;  /* 0x00019700ff027b82 */ /* 0x000e620000000800 */
[----:B------:R-:W-:Y:S02]  /*0810*/  IMAD.U32 R8, RZ, RZ, UR8 ;  /* 0x00000008ff087e24 */ /* 0x000fe4000f8e00ff */
[----:B------:R-:W-:Y:S01]  /*0820*/  IMAD.MOV.U32 R9, RZ, RZ, RZ ;  /* 0x000000ffff097224 */ /* 0x000fe200078e00ff */
[----:B-1----:R-:W-:-:S04]  /*0830*/  ISETP.NE.AND P1, PT, R2, 0x1, PT ;  /* 0x000000010200780c */ /* 0x002fc80003f25270 */
[----:B------:R-:W-:-:S09]  /*0840*/  P2R R5, PR, RZ, 0x2 ;  /* 0x00000002ff057803 */ /* 0x000fd20000000000 */
[----:B------:R-:W1:Y:S01]  /*0850*/  @P1 LDC R17, c[0x0][0x10] ;  /* 0x00000400ff111b82 */ /* 0x000e620000000800 */
[----:B------:R-:W-:Y:S02]  /*0860*/  @P1 IMAD.MOV.U32 R5, RZ, RZ, RZ ;  /* 0x000000ffff051224 */ /* 0x000fe400078e00ff */
[----:B------:R-:W-:-:S05]  /*0870*/  @P1 IMAD.MOV.U32 R13, RZ, RZ, RZ ;  /* 0x000000ffff0d1224 */ /* 0x000fca00078e00ff */
[----:B------:R-:W2:Y:S01]  /*0880*/  @!P1 LDC R11, c[0x0][0xc] ;  /* 0x00000300ff0b9b82 */ /* 0x000ea20000000800 */
[----:B-1----:R-:W-:-:S04]  /*0890*/  @P1 IMAD.WIDE.U32 R16, R17, UR8, R4 ;  /* 0x0000000811101c25 */ /* 0x002fc8000f8e0004 */
[----:B------:R-:W-:Y:S02]  /*08a0*/  @P1 IMAD.IADD R17, R17, 0x1, R13 ;  /* 0x0000000111111824 */ /* 0x000fe400078e020d */
[----:B--2---:R-:W-:-:S04]  /*08b0*/  @!P1 IMAD.WIDE.U32 R8, R4, R11, R8 ;  /* 0x0000000b04089225 */ /* 0x004fc800078e0008 */
[----:B------:R-:W-:Y:S02]  /*08c0*/  @!P1 IMAD.MOV.U32 R16, RZ, RZ, R8 ;  /* 0x000000ffff109224 */ /* 0x000fe400078e0008 */
[----:B------:R-:W-:Y:S01]  /*08d0*/  @!P1 IMAD.MOV.U32 R17, RZ, RZ, R9 ;  /* 0x000000ffff119224 */ /* 0x000fe200078e0009 */
[----:B------:R-:W-:Y:S06]  /*08e0*/  @!P2 BRA `(.L_x_5) ;  /* 0x00000000000ca947 */ /* 0x000fec0003800000 */
[----:B------:R-:W-:Y:S01]  /*08f0*/  UCGABAR_WAIT ;  /* 0x0000000000007dc7 */ /* 0x000fe20008000000 */
[----:B------:R-:W-:Y:S01]  /*0900*/  CCTL.IVALL ;  /* 0x00000000ff00798f */ /* 0x000fe20002000000 */
[----:B------:R-:W-:Y:S05]  /*0910*/  BRA `(.L_x_6) ;  /* 0x0000000000047947 */ /* 0x000fea0003800000 */
.L_x_5:
[----:B------:R-:W-:Y:S06]  /*0920*/  BAR.SYNC.DEFER_BLOCKING 0x0 ;  /* 0x0000000000007b1d */ /* 0x000fec0000010000 */
.L_x_6:
[----:B------:R-:W-:Y:S05]  /*0930*/  @!P3 BRA `(.L_x_7) ;  /* 0x000000840000b947 */ /* 0x000fea0003800000 */
[----:B------:R-:W-:-:S13]  /*0940*/  ISETP.GT.U32.AND P0, PT, R6, 0x1, PT ;  /* 0x000000010600780c */ /* 0x000fda0003f04070 */
[----:B0-----:R-:W-:Y:S05]  /*0950*/  @P0 EXIT ;  /* 0x000000000000094d */ /* 0x001fea0003800000 */
[----:B------:R-:W-:Y:S01]  /*0960*/  ULDC.64 UR4, c[0x0][0x650] ;  /* 0x0001940000047ab9 */ /* 0x000fe20000000a00 */
[----:B------:R-:W-:Y:S01]  /*0970*/  PRMT R0, RZ, 0x7610, R0 ;  /* 0x00007610ff007816 */ /* 0x000fe20000000000 */
[----:B------:R-:W-:Y:S01]  /*0980*/  IMAD.MOV.U32 R154, RZ, RZ, -0x1 ;  /* 0xffffffffff9a7424 */ /* 0x000fe200078e00ff */
[----:B------:R-:W-:Y:S01]  /*0990*/  ISETP.GE.U32.AND P0, PT, R16, UR4, PT ;  /* 0x0000000410007c0c */ /* 0x000fe2000bf06070 */
[----:B------:R-:W-:Y:S02]  /*09a0*/  IMAD.MOV.U32 R153, RZ, RZ, -0x1 ;  /* 0xffffffffff997424 */ /* 0x000fe400078e00ff */
[----:B------:R-:W-:Y:S01]  /*09b0*/  IMAD.MOV.U32 R22, RZ, RZ, -0x1 ;  /* 0xffffffffff167424 */ /* 0x000fe200078e00ff */
[----:B------:R-:W-:-:S13]  /*09c0*/  ISETP.GE.U32.AND.EX P0, PT, R17, UR5, PT, P0 ;  /* 0x0000000511007c0c */ /* 0x000fda000bf06100 */
[----:B------:R-:W-:Y:S05]  /*09d0*/  @P0 BRA `(.L_x_8) ;  /* 0x00000004002c0947 */ /* 0x000fea0003800000 */
[----:B------:R-:W0:Y:S01]  /*09e0*/  LDC.64 R20, c[0x0][0x628] ;  /* 0x00018a00ff147b82 */ /* 0x000e220000000a00 */
[----:B------:R-:W-:Y:S02]  /*09f0*/  IMAD.MOV.U32 R8, RZ, RZ, R16 ;  /* 0x000000ffff087224 */ /* 0x000fe400078e0010 */
[----:B------:R-:W-:-:S05]  /*0a00*/  IMAD.MOV.U32 R9, RZ, RZ, R17 ;  /* 0x000000ffff097224 */ /* 0x000fca00078e0011 */
[----:B------:R-:W1:Y:S08]  /*0a10*/  LDC R0, c[0x0][0x630] ;  /* 0x00018c00ff007b82 */ /* 0x000e700000000800 */
[----:B------:R-:W2:Y:S01]  /*0a20*/  LDC.64 R26, c[0x0][0x620] ;  /* 0x00018800ff1a7b82 */ /* 0x000ea20000000a00 */
[----:B0-----:R-:W-:-:S04]  /*0a30*/  ISETP.NE.U32.AND P0, PT, R20, RZ, PT ;  /* 0x000000ff1400720c */ /* 0x001fc80003f05070 */
[----:B------:R-:W-:-:S13]  /*0a40*/  ISETP.NE.AND.EX P0, PT, R21, RZ, PT, P0 ;  /* 0x000000ff1500720c */ /* 0x000fda0003f05300 */
[----:B-12---:R-:W-:Y:S05]  /*0a50*/  @!P0 BRA `(.L_x_9) ;  /* 0x0000000000288947 */ /* 0x006fea0003800000 */
[----:B------:R-:W0:Y:S02]  /*0a60*/  LDC R13, c[0x0][0x634] ;  /* 0x00018d00ff0d7b82 */ /* 0x000e240000000800 */
[----:B0-----:R-:W-:-:S05]  /*0a70*/  IADD3 R13, P0, R16, R13, RZ ;  /* 0x0000000d100d7210 */ /* 0x001fca0007f1e0ff */
[----:B------:R-:W-:-:S04]  /*0a80*/  IMAD.X R15, RZ, RZ, R17, P0 ;  /* 0x000000ffff0f7224 */ /* 0x000fc800000e0611 */
[----:B------:R-:W-:-:S04]  /*0a90*/  IMAD.WIDE.U32 R8, R15, R20, RZ ;  /* 0x000000140f087225 */ /* 0x000fc800078e00ff */
[----:B------:R-:W-:-:S04]  /*0aa0*/  IMAD.WIDE.U32 R10, P0, R13, R21, R8 ;  /* 0x000000150d0a7225 */ /* 0x000fc80007800008 */
[----:B------:R-:W-:-:S04]  /*0ab0*/  IMAD.WIDE.U32 R8, R13, R20, RZ ;  /* 0x000000140d087225 */ /* 0x000fc800078e00ff */
[----:B------:R-:W-:Y:S01]  /*0ac0*/  IMAD.X R13, RZ, RZ, RZ, P0 ;  /* 0x000000ffff0d7224 */ /* 0x000fe200000e06ff */
[----:B------:R-:W-:Y:S01]  /*0ad0*/  IADD3 RZ, P0, R9, R10, RZ ;  /* 0x0000000a09ff7210 */ /* 0x000fe20007f1e0ff */
[----:B------:R-:W-:-:S04]  /*0ae0*/  IMAD.MOV.U32 R12, RZ, RZ, R11 ;  /* 0x000000ffff0c7224 */ /* 0x000fc800078e000b */
[----:B------:R-:W-:-:S08]  /*0af0*/  IMAD.WIDE.U32.X R8, R15, R21, R12, P0 ;  /* 0x000000150f087225 */ /* 0x000fd000000e040c */
.L_x_9:
[----:B------:R-:W0:Y:S01]  /*0b00*/  LDC.64 R20, c[0x0][0x640] ;  /* 0x00019000ff147b82 */ /* 0x000e220000000a00 */
[--C-:B------:R-:W-:Y:S01]  /*0b10*/  SHF.R.U64 R28, R8, R0, R9.reuse ;  /* 0x00000000081c7219 */ /* 0x100fe20000001209 */
[----:B------:R-:W-:Y:S01]  /*0b20*/  IMAD R30, R7, R24, R4 ;  /* 0x00000018071e7224 */ /* 0x000fe200078e0204 */
[----:B------:R-:W-:Y:S01]  /*0b30*/  SHF.R.U32.HI R0, RZ, R0, R9 ;  /* 0x00000000ff007219 */ /* 0x000fe20000011609 */
[----:B------:R-:W-:Y:S01]  /*0b40*/  IMAD.MOV.U32 R25, RZ, RZ, 0x1 ;  /* 0x00000001ff197424 */ /* 0x000fe200078e00ff */
[----:B------:R-:W-:-:S03]  /*0b50*/  IADD3 R5, P0, RZ, -R28, RZ ;  /* 0x8000001cff057210 */ /* 0x000fc60007f1e0ff */
[----:B------:R-:W1:Y:S02]  /*0b60*/  LDC R6, c[0x0][0x618] ;  /* 0x00018600ff067b82 */ /* 0x000e640000000800 */
[----:B------:R-:W-:-:S04]  /*0b70*/  IMAD.X R9, RZ, RZ, ~R0, P0 ;  /* 0x000000ffff097224 */ /* 0x000fc800000e0e00 */
[-C--:B------:R-:W-:Y:S02]  /*0b80*/  IMAD R0, R9, R26.reuse, RZ ;  /* 0x0000001a09007224 */ /* 0x080fe400078e02ff */
[----:B------:R-:W2:Y:S01]  /*0b90*/  LDC R11, c[0x0][0x608] ;  /* 0x00018200ff0b7b82 */ /* 0x000ea20000000800 */
[----:B------:R-:W-:-:S04]  /*0ba0*/  IMAD.WIDE.U32 R8, R5, R26, R16 ;  /* 0x0000001a05087225 */ /* 0x000fc800078e0010 */
[----:B------:R-:W-:-:S03]  /*0bb0*/  IMAD R5, R5, R27, R0 ;  /* 0x0000001b05057224 */ /* 0x000fc600078e0200 */
[----:B------:R-:W3:Y:S01]  /*0bc0*/  LDC R12, c[0x0][0x658] ;  /* 0x00019600ff0c7b82 */ /* 0x000ee20000000800 */
[----:B0-----:R-:W-:Y:S01]  /*0bd0*/  ISETP.NE.U32.AND P0, PT, R20, RZ, PT ;  /* 0x000000ff1400720c */ /* 0x001fe20003f05070 */
[----:B------:R-:W-:Y:S02]  /*0be0*/  IMAD.IADD R5, R9, 0x1, R5 ;  /* 0x0000000109057824 */ /* 0x000fe400078e0205 */
[----:B------:R-:W-:Y:S01]  /*0bf0*/  IMAD.MOV.U32 R9, RZ, RZ, -0x1 ;  /* 0xffffffffff097424 */ /* 0x000fe200078e00ff */
[----:B------:R-:W-:-:S03]  /*0c00*/  ISETP.NE.AND.EX P0, PT, R21, RZ, PT, P0 ;  /* 0x000000ff1500720c */ /* 0x000fc60003f05300 */
[----:B------:R-:W0:Y:S01]  /*0c10*/  LDC R15, c[0x0][0x600] ;  /* 0x00018000ff0f7b82 */ /* 0x000e220000000800 */
[-CC-:B-1----:R-:W-:Y:S02]  /*0c20*/  SHF.R.U64 R13, R8, R6.reuse, R5.reuse ;  /* 0x00000006080d7219 */ /* 0x182fe40000001205 */
[----:B------:R-:W-:-:S05]  /*0c30*/  SHF.R.U32.HI R0, RZ, R6, R5 ;  /* 0x00000006ff007219 */ /* 0x000fca0000011605 */
[----:B------:R-:W1:Y:S01]  /*0c40*/  LDC R14, c[0x0][0x648] ;  /* 0x00019200ff0e7b82 */ /* 0x000e620000000800 */
[-CC-:B--2---:R-:W-:Y:S02]  /*0c50*/  SHF.R.U64 R27, R13, R11.reuse, R0.reuse ;  /* 0x0000000b0d1b7219 */ /* 0x184fe40000001200 */
[----:B------:R-:W-:-:S05]  /*0c60*/  SHF.R.U32.HI R5, RZ, R11, R0 ;  /* 0x0000000bff057219 */ /* 0x000fca0000011600 */
[----:B------:R-:W2:Y:S01]  /*0c70*/  LDC R22, c[0x0][0x638] ;  /* 0x00018e00ff167b82 */ /* 0x000ea20000000800 */
[-CC-:B---3--:R-:W-:Y:S02]  /*0c80*/  SHF.R.U64 R24, R27, R12.reuse, R5.reuse ;  /* 0x0000000c1b187219 */ /* 0x188fe40000001205 */
[-C--:B------:R-:W-:Y:S02]  /*0c90*/  SHF.L.U32 R0, R9, R12.reuse, RZ ;  /* 0x0000000c09007219 */ /* 0x080fe400000006ff */
[----:B------:R-:W-:Y:S01]  /*0ca0*/  SHF.R.U32.HI R5, RZ, R12, R5 ;  /* 0x0000000cff057219 */ /* 0x000fe20000011605 */
[----:B------:R-:W-:Y:S01]  /*0cb0*/  IMAD.MOV.U32 R4, RZ, RZ, R24 ;  /* 0x000000ffff047224 */ /* 0x000fe200078e0018 */
[----:B------:R-:W-:Y:S01]  /*0cc0*/  LOP3.LUT R10, RZ, R0, RZ, 0x33, !PT ;  /* 0x00000000ff0a7212 */ /* 0x000fe200078e33ff */
[----:B------:R-:W3:Y:S01]  /*0cd0*/  LDC R26, c[0x0][0x610] ;  /* 0x00018400ff1a7b82 */ /* 0x000ee20000000800 */
[----:B------:R-:W-:Y:S05]  /*0ce0*/  @!P0 BRA `(.L_x_10) ;  /* 0x0000000000288947 */ /* 0x000fea0003800000 */
[----:B------:R-:W4:Y:S02]  /*0cf0*/  LDC R9, c[0x0][0x64c] ;  /* 0x00019300ff097b82 */ /* 0x000f240000000800 */
[----:B----4-:R-:W-:-:S05]  /*0d00*/  IADD3 R9, P0, R24, R9, RZ ;  /* 0x0000000918097210 */ /* 0x010fca0007f1e0ff */
        /* <DEDUP_REMOVED lines=8> */
.L_x_10:
[----:B-1----:R-:W-:Y:S01]  /*0d90*/  SHF.R.U64 R4, R4, R14, R5 ;  /* 0x0000000e04047219 */ /* 0x002fe20000001205 */
[----:B0-----:R-:W-:Y:S01]  /*0da0*/  VIADD R6, R15, 0xffffffff ;  /* 0xffffffff0f067836 */ /* 0x001fe20000000000 */
[----:B------:R-:W-:Y:S02]  /*0db0*/  SHF.L.U32 R0, R25, R12, RZ ;  /* 0x0000000c19007219 */ /* 0x000fe400000006ff */
[----:B------:R-:W-:Y:S01]  /*0dc0*/  LOP3.LUT R5, R27, R10, RZ, 0xc0, !PT ;  /* 0x0000000a1b057212 */ /* 0x000fe200078ec0ff */
[----:B------:R-:W-:Y:S01]  /*0dd0*/  IMAD.MOV R7, RZ, RZ, -R4 ;  /* 0x000000ffff077224 */ /* 0x000fe200078e0a04 */
[----:B------:R-:W-:Y:S02]  /*0de0*/  SEL R3, R3, R30, !P1 ;  /* 0x0000001e03037207 */ /* 0x000fe40004800000 */
[----:B------:R-:W-:Y:S01]  /*0df0*/  LOP3.LUT R6, R13, R6, RZ, 0xc0, !PT ;  /* 0x000000060d067212 */ /* 0x000fe200078ec0ff */
[----:B------:R-:W-:Y:S02]  /*0e00*/  IMAD R4, R0, R4, R5 ;  /* 0x0000000400047224 */ /* 0x000fe400078e0205 */
[----:B--2---:R-:W-:-:S02]  /*0e10*/  IMAD R0, R7, R22, R24 ;  /* 0x0000001607007224 */ /* 0x004fc400078e0218 */
[----:B---3--:R-:W-:Y:S02]  /*0e20*/  IMAD R3, R4, R26, R3 ;  /* 0x0000001a04037224 */ /* 0x008fe400078e0203 */
[----:B------:R-:W-:Y:S02]  /*0e30*/  IMAD R154, R0, R15, R6 ;  /* 0x0000000f009a7224 */ /* 0x000fe400078e0206 */
[----:B------:R-:W-:Y:S02]  /*0e40*/  IMAD.MOV.U32 R4, RZ, RZ, 0x1 ;  /* 0x00000001ff047424 */ /* 0x000fe400078e00ff */
[----:B------:R-:W-:Y:S01]  /*0e50*/  IMAD.MOV.U32 R22, RZ, RZ, R28 ;  /* 0x000000ffff167224 */ /* 0x000fe200078e001c */
[----:B------:R-:W-:Y:S02]  /*0e60*/  SEL R153, R154, R3, !P1 ;  /* 0x000000039a997207 */ /* 0x000fe40004800000 */
[----:B------:R-:W-:Y:S02]  /*0e70*/  PRMT R0, R4, 0x7610, R0 ;  /* 0x0000761004007816 */ /* 0x000fe40000000000 */
[----:B------:R-:W-:-:S07]  /*0e80*/  SEL R154, R3, R154, !P1 ;  /* 0x0000009a039a7207 */ /* 0x000fce0004800000 */
.L_x_8:
[----:B------:R-:W-:-:S08]  /*0e90*/  NOP ;  /* 0x0000000000007918 */ /* 0x000fd00000000000 */
[----:B------:R-:W0:Y:S02]  /*0ea0*/  USETMAXREG.TRY_ALLOC.CTAPOOL UP0, 0xe8 ;  /* 0x000000e8000079c8 */ /* 0x000e240008000600 */
[----:B0-----:R-:W-:-:S13]  /*0eb0*/  PLOP3.LUT P0, PT, PT, PT, UP0, 0x80, 0x0 ;  /* 0x000000000000781c */ /* 0x001fda0003f0f008 */
[----:B------:R-:W-:Y:S05]  /*0ec0*/  @!P0 BRA `(.L_x_8) ;  /* 0xfffffffc00f08947 */ /* 0x000fea000383ffff */
[----:B------:R-:W-:Y:S01]  /*0ed0*/  ULDC.64 UR4, c[0x0][0x598] ;  /* 0x0001660000047ab9 */ /* 0x000fe20000000a00 */
[----:B------:R-:W-:Y:S01]  /*0ee0*/  ULDC.64 UR36, c[0x0][0x208] ;  /* 0x0000820000247ab9 */ /* 0x000fe20000000a00 */
[----:B------:R-:W-:-:S04]  /*0ef0*/  ISETP.NE.U32.AND P0, PT, RZ, UR4, PT ;  /* 0x00000004ff007c0c */ /* 0x000fc8000bf05070 */
[----:B------:R-:W-:-:S13]  /*0f00*/  ISETP.NE.AND.EX P0, PT, RZ, UR5, PT, P0 ;  /* 0x00000005ff007c0c */ /* 0x000fda000bf05300 */
[----:B------:R-:W-:Y:S05]  /*0f10*/  @!P0 BRA `(.L_x_11) ;  /* 0x00000000001c8947 */ /* 0x000fea0003800000 */
[----:B------:R-:W0:Y:S02]  /*0f20*/  LDC.64 R4, c[0x0][0x598] ;  /* 0x00016600ff047b82 */ /* 0x000e240000000a00 */
[----:B0-----:R-:W2:Y:S02]  /*0f30*/  LDG.E.64 R4, desc[UR36][R4.64] ;  /* 0x0000002404047981 */ /* 0x001ea4000c1e1b00 */
[----:B--2---:R-:W-:-:S04]  /*0f40*/  ISETP.NE.U32.AND P0, PT, R4, RZ, PT ;  /* 0x000000ff0400720c */ /* 0x004fc80003f05070 */
[----:B------:R-:W-:-:S13]  /*0f50*/  ISETP.NE.AND.EX P0, PT, R5, RZ, PT, P0 ;  /* 0x000000ff0500720c */ /* 0x000fda0003f05300 */
[----:B------:R-:W-:Y:S05]  /*0f60*/  @!P0 BRA `(.L_x_11) ;  /* 0x0000000000088947 */ /* 0x000fea0003800000 */
[----:B------:R0:W5:Y:S01]  /*0f70*/  LD.E R155, desc[UR36][R4.64] ;  /* 0x00000024049b7980 */ /* 0x000162000c101900 */
[----:B------:R-:W-:Y:S05]  /*0f80*/  BRA `(.L_x_12) ;  /* 0x0000000000247947 */ /* 0x000fea0003800000 */
.L_x_11:
[----:B------:R-:W-:Y:S02]  /*0f90*/  ULDC.64 UR4, c[0x0][0x588] ;  /* 0x0001620000047ab9 */ /* 0x000fe40000000a00 */
[----:B------:R-:W-:-:S04]  /*0fa0*/  ISETP.NE.U32.AND P0, PT, RZ, UR4, PT ;  /* 0x00000004ff007c0c */ /* 0x000fc8000bf05070 */
[----:B------:R-:W-:-:S13]  /*0fb0*/  ISETP.NE.AND.EX P0, PT, RZ, UR5, PT, P0 ;  /* 0x00000005ff007c0c */ /* 0x000fda000bf05300 */
[----:B------:R-:W-:Y:S05]  /*0fc0*/  @!P0 BRA `(.L_x_13) ;  /* 0x00000000000c8947 */ /* 0x000fea0003800000 */
[----:B------:R-:W0:Y:S02]  /*0fd0*/  LDC.64 R4, c[0x0][0x588] ;  /* 0x00016200ff047b82 */ /* 0x000e240000000a00 */
[----:B0-----:R1:W5:Y:S01]  /*0fe0*/  LDG.E R155, desc[UR36][R4.64] ;  /* 0x00000024049b7981 */ /* 0x001362000c1e1900 */
[----:B------:R-:W-:Y:S05]  /*0ff0*/  BRA `(.L_x_12) ;  /* 0x0000000000087947 */ /* 0x000fea0003800000 */
.L_x_13:
[----:B------:R-:W-:Y:S02]  /*1000*/  ULDC UR4, c[0x0][0x580] ;  /* 0x0001600000047ab9 */ /* 0x000fe40000000800 */
[----:B------:R-:W-:-:S07]  /*1010*/  IMAD.U32 R155, RZ, RZ, UR4 ;  /* 0x00000004ff9b7e24 */ /* 0x000fce000f8e00ff */
.L_x_12:
[----:B------:R-:W-:Y:S02]  /*1020*/  ULDC.64 UR4, c[0x0][0x5a0] ;  /* 0x0001680000047ab9 */ /* 0x000fe40000000a00 */
[----:B------:R-:W-:-:S04]  /*1030*/  ISETP.NE.U32.AND P0, PT, RZ, UR4, PT ;  /* 0x00000004ff007c0c */ /* 0x000fc8000bf05070 */
[----:B------:R-:W-:-:S13]  /*1040*/  ISETP.NE.AND.EX P0, PT, RZ, UR5, PT, P0 ;  /* 0x00000005ff007c0c */ /* 0x000fda000bf05300 */
[----:B------:R-:W-:Y:S05]  /*1050*/  @!P0 BRA `(.L_x_14) ;  /* 0x00000000001c8947 */ /* 0x000fea0003800000 */
[----:B01----:R-:W0:Y:S02]  /*1060*/  LDC.64 R4, c[0x0][0x5a0] ;  /* 0x00016800ff047b82 */ /* 0x003e240000000a00 */
[----:B0-----:R-:W2:Y:S02]  /*1070*/  LDG.E.64 R4, desc[UR36][R4.64] ;  /* 0x0000002404047981 */ /* 0x001ea4000c1e1b00 */
[----:B--2---:R-:W-:-:S04]  /*1080*/  ISETP.NE.U32.AND P0, PT, R4, RZ, PT ;  /* 0x000000ff0400720c */ /* 0x004fc80003f05070 */
[----:B------:R-:W-:-:S13]  /*1090*/  ISETP.NE.AND.EX P0, PT, R5, RZ, PT, P0 ;  /* 0x000000ff0500720c */ /* 0x000fda0003f05300 */
[----:B------:R-:W-:Y:S05]  /*10a0*/  @!P0 BRA `(.L_x_14) ;  /* 0x0000000000088947 */ /* 0x000fea0003800000 */
[----:B------:R0:W5:Y:S01]  /*10b0*/  LD.E R156, desc[UR36][R4.64] ;  /* 0x00000024049c7980 */ /* 0x000162000c101900 */
[----:B------:R-:W-:Y:S05]  /*10c0*/  BRA `(.L_x_15) ;  /* 0x0000000000247947 */ /* 0x000fea0003800000 */
.L_x_14:
[----:B------:R-:W-:Y:S02]  /*10d0*/  ULDC.64 UR4, c[0x0][0x590] ;  /* 0x0001640000047ab9 */ /* 0x000fe40000000a00 */
[----:B------:R-:W-:-:S04]  /*10e0*/  ISETP.NE.U32.AND P0, PT, RZ, UR4, PT ;  /* 0x00000004ff007c0c */ /* 0x000fc8000bf05070 */
[----:B------:R-:W-:-:S13]  /*10f0*/  ISETP.NE.AND.EX P0, PT, RZ, UR5, PT, P0 ;  /* 0x00000005ff007c0c */ /* 0x000fda000bf05300 */
[----:B------:R-:W-:Y:S05]  /*1100*/  @!P0 BRA `(.L_x_16) ;  /* 0x00000000000c8947 */ /* 0x000fea0003800000 */
[----:B------:R-:W2:Y:S02]  /*1110*/  LDC.64 R156, c[0x0][0x590] ;  /* 0x00016400ff9c7b82 */ /* 0x000ea40000000a00 */
[----:B--2---:R2:W5:Y:S01]  /*1120*/  LDG.E R156, desc[UR36][R156.64] ;  /* 0x000000249c9c7981 */ /* 0x004562000c1e1900 */
[----:B------:R-:W-:Y:S05]  /*1130*/  BRA `(.L_x_15) ;  /* 0x0000000000087947 */ /* 0x000fea0003800000 */
.L_x_16:
[----:B------:R-:W-:Y:S02]  /*1140*/  ULDC UR4, c[0x0][0x584] ;  /* 0x0001610000047ab9 */ /* 0x000fe40000000800 */
[----:B------:R-:W-:-:S07]  /*1150*/  IMAD.U32 R156, RZ, RZ, UR4 ;  /* 0x00000004ff9c7e24 */ /* 0x000fce000f8e00ff */
.L_x_15:
[----:B------:R-:W-:-:S13]  /*1160*/  LOP3.LUT P0, RZ, R0, 0xff, RZ, 0xc0, !PT ;  /* 0x000000ff00ff7812 */ /* 0x000fda000780c0ff */
[----:B------:R-:W-:Y:S05]  /*1170*/  @!P0 EXIT ;  /* 0x000000000000894d */ /* 0x000fea0003800000 */
[----:B------:R-:W-:Y:S01]  /*1180*/  ULDC UR4, c[0x0][0x28c] ;  /* 0x0000a30000047ab9 */ /* 0x000fe20000000800 */
[----:B------:R-:W-:Y:S01]  /*1190*/  UMOV UR38, URZ ;  /* 0x0000003f00267c82 */ /* 0x000fe20008000000 */
[----:B------:R-:W-:Y:S01]  /*11a0*/  UIADD3 UR4, UR4, 0x7f, URZ ;  /* 0x0000007f04047890 */ /* 0x000fe2000fffe03f */
[----:B------:R-:W-:-:S03]  /*11b0*/  UMOV UR39, URZ ;  /* 0x0000003f00277c82 */ /* 0x000fc60008000000 */
[----:B------:R-:W-:-:S04]  /*11c0*/  USHF.R.S32.HI UR5, URZ, 0x1f, UR4 ;  /* 0x0000001f3f057899 */ /* 0x000fc80008011404 */
[----:B------:R-:W-:-:S04]  /*11d0*/  ULEA.HI UR5, UR5, UR4, URZ, 0x7 ;  /* 0x0000000405057291 */ /* 0x000fc8000f8f383f */
[----:B------:R-:W-:-:S12]  /*11e0*/  USHF.R.S32.HI UR40, URZ, 0x7, UR5 ;  /* 0x000000073f287899 */ /* 0x000fd80008011405 */
.L_x_294:
[----:B------:R-:W-:Y:S01]  /*11f0*/  LOP3.LUT R0, R18, 0x80, RZ, 0xc0, !PT ;  /* 0x0000008012007812 */ /* 0x000fe200078ec0ff */
[----:B------:R-:W3:Y:S01]  /*1200*/  S2UR UR7, SR_CgaCtaId ;  /* 0x00000000000779c3 */ /* 0x000ee20000008800 */
[----:B------:R-:W-:Y:S02]  /*1210*/  UMOV UR6, 0x400 ;  /* 0x0000040000067882 */ /* 0x000fe40000000000 */
[----:B------:R-:W-:-:S06]  /*1220*/  SHF.R.U32.HI R0, RZ, 0x7, R0 ;  /* 0x00000007ff007819 */ /* 0x000fcc0000011600 */
[----:B----4-:R-:W4:Y:S01]  /*1230*/  SHFL.IDX PT, R0, R0, RZ, 0x1f ;  /* 0x00001fff00007589 */ /* 0x010f2200000e0000 */
[----:B---3--:R-:W-:Y:S01]  /*1240*/  ULEA UR6, UR7, UR6, 0x18 ;  /* 0x0000000607067291 */ /* 0x008fe2000f8ec03f */
[----:B----4-:R-:W-:-:S13]  /*1250*/  R2UR UR4, R0 ;  /* 0x00000000000472ca */ /* 0x010fda00000e0000 */
[----:B------:R-:W-:-:S04]  /*1260*/  ULEA.HI UR5, UR4, UR4, URZ, 0x1 ;  /* 0x0000000404057291 */ /* 0x000fc8000f8f083f */
[----:B------:R-:W-:-:S04]  /*1270*/  ULOP3.LUT UR5, UR5, 0x7fffe, URZ, 0xc0, !UPT ;  /* 0x0007fffe05057892 */ /* 0x000fc8000f8ec03f */
[----:B------:R-:W-:-:S03]  /*1280*/  UIADD3 UR5, UR4, -UR5, URZ ;  /* 0x8000000504057290 */ /* 0x000fc6000fffe03f */
[----:B------:R-:W-:Y:S01]  /*1290*/  ULDC UR4, c[0x0][0x28c] ;  /* 0x0000a30000047ab9 */ /* 0x000fe20000000800 */
[----:B------:R-:W-:Y:S01]  /*12a0*/  ULEA UR5, UR5, UR6, 0xd ;  /* 0x0000000605057291 */ /* 0x000fe2000f8e683f */
[----:B------:R-:W-:-:S03]  /*12b0*/  ISETP.LT.AND P0, PT, RZ, UR4, PT ;  /* 0x00000004ff007c0c */ /* 0x000fc6000bf01270 */
[----:B------:R-:W-:-:S04]  /*12c0*/  UIADD3 UR5, UR5, 0x100, URZ ;  /* 0x0000010005057890 */ /* 0x000fc8000fffe03f */
[----:B------:R-:W-:-:S04]  /*12d0*/  USHF.R.U32.HI UR5, URZ, 0x4, UR5 ;  /* 0x000000043f057899 */ /* 0x000fc80008011605 */
[----:B------:R-:W-:-:S04]  /*12e0*/  ULOP3.LUT UR5, UR5, 0x3fff, URZ, 0xc0, !UPT ;  /* 0x00003fff05057892 */ /* 0x000fc8000f8ec03f */
[----:B------:R-:W-:Y:S01]  /*12f0*/  ULOP3.LUT UR41, UR5, 0x10000, URZ, 0xfc, !UPT ;  /* 0x0001000005297892 */ /* 0x000fe2000f8efc3f */
[----:B01----:R-:W-:Y:S11]  /*1300*/  @P0 BRA `(.L_x_17) ;  /* 0x0000000000400947 */ /* 0x003ff60003800000 */
[----:B------:R-:W-:Y:S01]  /*1310*/  MOV R0, 0x0 ;  /* 0x0000000000007802 */ /* 0x000fe20000000f00 */
[----:B------:R-:W-:Y:S01]  /*1320*/  ULDC.64 UR4, c[0x4][0x68] ;  /* 0x01001a0000047ab9 */ /* 0x000fe20000000a00 */
[----:B------:R-:W-:Y:S01]  /*1330*/  ULDC.64 UR6, c[0x4][0x8] ;  /* 0x0100020000067ab9 */ /* 0x000fe20000000a00 */
[----:B01----:R-:W-:Y:S01]  /*1340*/  IMAD.U32 R4, RZ, RZ, UR4 ;  /* 0x00000004ff047e24 */ /* 0x003fe2000f8e00ff */
[----:B------:R0:W1:Y:S01]  /*1350*/  LDC.64 R14, c[0x4][R0] ;  /* 0x01000000000e7b82 */ /* 0x0000620000000a00 */
[----:B------:R-:W-:Y:S01]  /*1360*/  IMAD.U32 R5, RZ, RZ, UR5 ;  /* 0x00000005ff057e24 */ /* 0x000fe2000f8e00ff */
[----:B------:R-:W-:Y:S01]  /*1370*/  ULDC.64 UR4, c[0x4][0x70] ;  /* 0x01001c0000047ab9 */ /* 0x000fe20000000a00 */
[----:B------:R-:W-:Y:S02]  /*1380*/  IMAD.U32 R10, RZ, RZ, UR6 ;  /* 0x00000006ff0a7e24 */ /* 0x000fe4000f8e00ff */
[----:B------:R-:W-:Y:S02]  /*1390*/  IMAD.U32 R6, RZ, RZ, UR4 ;  /* 0x00000004ff067e24 */ /* 0x000fe4000f8e00ff */
[----:B------:R-:W-:-:S02]  /*13a0*/  IMAD.U32 R7, RZ, RZ, UR5 ;  /* 0x00000005ff077e24 */ /* 0x000fc4000f8e00ff */
[----:B------:R-:W-:Y:S02]  /*13b0*/  IMAD.U32 R11, RZ, RZ, UR7 ;  /* 0x00000007ff0b7e24 */ /* 0x000fe4000f8e00ff */
[----:B------:R-:W-:Y:S02]  /*13c0*/  IMAD.MOV.U32 R8, RZ, RZ, 0x1e1 ;  /* 0x000001e1ff087424 */ /* 0x000fe400078e00ff */
[----:B------:R-:W-:Y:S02]  /*13d0*/  IMAD.MOV.U32 R12, RZ, RZ, 0x1 ;  /* 0x00000001ff0c7424 */ /* 0x000fe400078e00ff */
[----:B0-----:R-:W-:-:S07]  /*13e0*/  IMAD.MOV.U32 R13, RZ, RZ, RZ ;  /* 0x000000ffff0d7224 */ /* 0x001fce00078e00ff */
[----:B------:R-:W-:-:S07]  /*13f0*/  LEPC R20, `(.L_x_17) ;  /* 0x000000001014794e */ /* 0x000fce0000000000 */
[----:B-12--5:R-:W-:Y:S05]  /*1400*/  CALL.ABS.NOINC R14 ;  /* 0x000000000e007343 */ /* 0x026fea0003c00000 */
.L_x_17:
[----:B------:R-:W-:-:S04]  /*1410*/  LOP3.LUT R0, R19, 0x1, RZ, 0xfc, !PT ;  /* 0x0000000113007812 */ /* 0x000fc800078efcff */
[----:B------:R-:W-:-:S13]  /*1420*/  ISETP.NE.AND P0, PT, R0, 0x3, PT ;  /* 0x000000030000780c */ /* 0x000fda0003f05270 */
[----:B------:R-:W-:Y:S05]  /*1430*/  @!P0 BRA `(.L_x_18) ;  /* 0x0000000000048947 */ /* 0x000fea0003800000 */
[----:B------:R-:W-:Y:S01]  /*1440*/  BPT.TRAP 0x1 ;  /* 0x000000040000795c */ /* 0x000fe20000300000 */
.L_x_18:
[----:B------:R-:W3:Y:S01]  /*1450*/  S2UR UR5, SR_CgaCtaId ;  /* 0x00000000000579c3 */ /* 0x000ee20000008800 */
[----:B------:R-:W-:Y:S01]  /*1460*/  UMOV UR4, 0x400 ;  /* 0x0000040000047882 */ /* 0x000fe20000000000 */
[----:B------:R-:W-:Y:S02]  /*1470*/  IMAD.U32 R0, RZ, RZ, UR38 ;  /* 0x00000026ff007e24 */ /* 0x000fe4000f8e00ff */
[----:B------:R-:W-:-:S03]  /*1480*/  IMAD.U32 R3, RZ, RZ, UR39 ;  /* 0x00000027ff037e24 */ /* 0x000fc6000f8e00ff */
[----:B------:R-:W-:Y:S01]  /*1490*/  SHF.L.U32 R0, R0, 0x1f, RZ ;  /* 0x0000001f00007819 */ /* 0x000fe200000006ff */
[----:B---3--:R-:W-:-:S06]  /*14a0*/  ULEA UR4, UR5, UR4, 0x18 ;  /* 0x0000000405047291 */ /* 0x008fcc000f8ec03f */
[----:B------:R-:W-:-:S04]  /*14b0*/  IMAD.U32 R6, RZ, RZ, UR4 ;  /* 0x00000004ff067e24 */ /* 0x000fc8000f8e00ff */
[----:B------:R-:W-:-:S04]  /*14c0*/  IMAD R3, R3, 0x8, R6 ;  /* 0x0000000803037824 */ /* 0x000fc800078e0206 */
[----:B------:R3:W4:Y:S01]  /*14d0*/  SYNCS.PHASECHK.TRANS64.TRYWAIT P1, [R3+URZ], R0 ;  /* 0x00000000030075a7 */ /* 0x000722000802017f */
[----:B------:R-:W-:Y:S05]  /*14e0*/  @!P0 BRA `(.L_x_19) ;  /* 0x0000000000048947 */ /* 0x000fea0003800000 */
[----:B------:R-:W-:Y:S01]  /*14f0*/  BPT.TRAP 0x1 ;  /* 0x000000040000795c */ /* 0x000fe20000300000 */
.L_x_19:
[----:B----4-:R-:W-:Y:S05]  /*1500*/  @P1 BRA `(.L_x_20) ;  /* 0x0000000000081947 */ /* 0x010fea0003800000 */
[----:B------:R-:W4:Y:S02]  /*1510*/  SYNCS.PHASECHK.TRANS64.TRYWAIT P1, [R3+URZ], R0 ;  /* 0x00000000030075a7 */ /* 0x000f24000802017f */
[----:B----4-:R-:W-:Y:S05]  /*1520*/  @!P1 BRA `(.L_x_21) ;  /* 0x0000008c00789947 */ /* 0x010fea0003800000 */
.L_x_20:
[----:B------:R-:W-:-:S04]  /*1530*/  UISETP.LT.AND UP0, UPT, UR40, 0x1, UPT ;  /* 0x000000012800788c */ /* 0x000fc8000bf01270 */
[----:B------:R-:W-:-:S06]  /*1540*/  USEL UR4, UR40, 0x1, UP0 ;  /* 0x0000000128047887 */ /* 0x000fcc0008000000 */
[----:B---34-:R-:W-:Y:S01]  /*1550*/  IMAD.U32 R0, RZ, RZ, UR4 ;  /* 0x00000004ff007e24 */ /* 0x018fe2000f8e00ff */
[----:B------:R-:W-:Y:S05]  /*1560*/  WARPSYNC.ALL ;  /* 0x0000000000007948 */ /* 0x000fea0003800000 */
[----:B------:R-:W-:-:S04]  /*1570*/  IADD3 R0, -R0, UR40, RZ ;  /* 0x0000002800007c10 */ /* 0x000fc8000fffe1ff */
[----:B------:R-:W-:Y:S02]  /*1580*/  ISETP.GE.AND P1, PT, R0, 0x1, PT ;  /* 0x000000010000780c */ /* 0x000fe40003f26270 */
[----:B------:R-:W-:Y:S01]  /*1590*/  R2UR UR4, R6 ;  /* 0x00000000060472ca */ /* 0x000fe200000e0000 */
[----:B------:R-:W-:Y:S01]  /*15a0*/  ULEA UR5, UR39, UR41, 0xb ;  /* 0x0000002927057291 */ /* 0x000fe2000f8e583f */
[----:B------:R-:W-:Y:S01]  /*15b0*/  WARPGROUP.ARRIVE ;  /* 0x00000000000079c5 */ /* 0x000fe20000000000 */
[----:B------:R-:W-:Y:S01]  /*15c0*/  UMOV UR9, 0x40000040 ;  /* 0x4000004000097882 */ /* 0x000fe20000000000 */
[----:B------:R-:W-:-:S04]  /*15d0*/  UMOV UR11, 0x40000040 ;  /* 0x40000040000b7882 */ /* 0x000fc80000000000 */
[----:B------:R-:W-:-:S05]  /*15e0*/  UMOV UR8, UR5 ;  /* 0x0000000500087c82 */ /* 0x000fca0008000000 */
[----:B------:R-:W-:-:S04]  /*15f0*/  UIADD3 UR4, UR4, 0x20100, URZ ;  /* 0x0002010004047890 */ /* 0x000fc8000fffe03f */
[----:B------:R-:W-:-:S04]  /*1600*/  USHF.R.U32.HI UR4, URZ, 0x4, UR4 ;  /* 0x000000043f047899 */ /* 0x000fc80008011604 */
[----:B------:R-:W-:-:S04]  /*1610*/  ULOP3.LUT UR4, UR4, 0x3fff, URZ, 0xc0, !UPT ;  /* 0x00003fff04047892 */ /* 0x000fc8000f8ec03f */
[----:B------:R-:W-:-:S04]  /*1620*/  ULOP3.LUT UR4, UR4, 0x10000, URZ, 0xfc, !UPT ;  /* 0x0001000004047892 */ /* 0x000fc8000f8efc3f */
[----:B------:R-:W-:-:S07]  /*1630*/  ULEA UR6, UR39, UR4, 0xa ;  /* 0x0000000427067291 */ /* 0x000fce000f8e503f */
[----:B------:R-:W-:Y:S02]  /*1640*/  UMOV UR10, UR6 ;  /* 0x00000006000a7c82 */ /* 0x000fe40008000000 */
[----:B------:R-:W-:Y:S01]  /*1650*/  IGMMA.64x128x32.S8.S8 R88, gdesc[UR8], RZ, !UPT, gsb0 ;  /* 0x03600000085879f1 */ /* 0x000fe2000c0410ff */
[----:B------:R-:W-:Y:S01]  /*1660*/  UIADD3 UR8, UR5, 0x400, URZ ;  /* 0x0000040005087890 */ /* 0x000fe2000fffe03f */
[----:B------:R-:W-:Y:S01]  /*1670*/  UMOV UR9, 0x40000040 ;  /* 0x4000004000097882 */ /* 0x000fe20000000000 */
[----:B------:R-:W-:Y:S02]  /*1680*/  WARPGROUP.DEPBAR.LE gsb0, 0x0 ;  /* 0x00008000000079c5 */ /* 0x000fe40000010000 */
[----:B------:R-:W-:-:S06]  /*1690*/  WARPGROUP.ARRIVE ;  /* 0x00000000000079c5 */ /* 0x000fcc0000000000 */
[----:B------:R-:W-:Y:S01]  /*16a0*/  IGMMA.64x128x32.S8.S8 R24, gdesc[UR8], RZ, !UPT, gsb0 ;  /* 0x03600000081879f1 */ /* 0x000fe2000c0410ff */
[----:B------:R-:W-:Y:S02]  /*16b0*/  UIADD3 UR8, UR5, 0x2, URZ ;  /* 0x0000000205087890 */ /* 0x000fe4000fffe03f */
[----:B------:R-:W-:Y:S01]  /*16c0*/  UIADD3 UR10, UR6, 0x2, URZ ;  /* 0x00000002060a7890 */ /* 0x000fe2000fffe03f */
[----:B------:R-:W-:Y:S01]  /*16d0*/  UMOV UR9, 0x40000040 ;  /* 0x4000004000097882 */ /* 0x000fe20000000000 */
[----:B------:R-:W-:Y:S01]  /*16e0*/  UMOV UR11, 0x40000040 ;  /* 0x40000040000b7882 */ /* 0x000fe20000000000 */
[----:B------:R-:W-:Y:S02]  /*16f0*/  WARPGROUP.DEPBAR.LE gsb0, 0x0 ;  /* 0x00008000000079c5 */ /* 0x000fe40000010000 */
[----:B------:R-:W-:-:S06]  /*1700*/  WARPGROUP.ARRIVE ;  /* 0x00000000000079c5 */ /* 0x000fcc0000000000 */
[----:B------:R-:W-:Y:S01]  /*1710*/  IGMMA.64x128x32.S8.S8 R88, gdesc[UR8], R88, gsb0 ;  /* 0x03600000085879f1 */ /* 0x000fe20008041058 */
[----:B------:R-:W-:Y:S01]  /*1720*/  UIADD3 UR8, UR5, 0x402, URZ ;  /* 0x0000040205087890 */ /* 0x000fe2000fffe03f */
[----:B------:R-:W-:Y:S01]  /*1730*/  UMOV UR9, 0x40000040 ;  /* 0x4000004000097882 */ /* 0x000fe20000000000 */
[----:B------:R-:W-:Y:S02]  /*1740*/  WARPGROUP.DEPBAR.LE gsb0, 0x0 ;  /* 0x00008000000079c5 */ /* 0x000fe40000010000 */
[----:B------:R-:W-:-:S06]  /*1750*/  WARPGROUP.ARRIVE ;  /* 0x00000000000079c5 */ /* 0x000fcc0000000000 */
[----:B------:R-:W-:Y:S01]  /*1760*/  IGMMA.64x128x32.S8.S8 R24, gdesc[UR8], R24, gsb0 ;  /* 0x03600000081879f1 */ /* 0x000fe20008041018 */
        /* <DEDUP_REMOVED lines=23> */
[----:B------:R-:W-:Y:S03]  /*18e0*/  IGMMA.64x128x32.S8.S8 R24, gdesc[UR8], R24, gsb0 ;  /* 0x03600000081879f1 */ /* 0x000fe60008041018 */
[----:B------:R-:W-:Y:S02]  /*18f0*/  WARPGROUP.DEPBAR.LE gsb0, 0x0 ;  /* 0x00008000000079c5 */ /* 0x000fe40000010000 */
[----:B------:R-:W-:Y:S05]  /*1900*/  @!P1 BRA `(.L_x_22) ;  /* 0x0000000400749947 */ /* 0x000fea0003800000 */
[----:B------:R-:W-:Y:S02]  /*1910*/  UIADD3 UR5, UR39, 0x1, URZ ;  /* 0x0000000127057890 */ /* 0x000fe4000fffe03f */
[----:B------:R-:W-:Y:S02]  /*1920*/  IMAD.U32 R3, RZ, RZ, UR39 ;  /* 0x00000027ff037e24 */ /* 0x000fe4000f8e00ff */
[----:B------:R-:W-:-:S04]  /*1930*/  UISETP.NE.AND UP0, UPT, UR5, 0x4, UPT ;  /* 0x000000040500788c */ /* 0x000fc8000bf05270 */
[----:B------:R-:W-:Y:S02]  /*1940*/  USEL UR6, URZ, 0x1, UP0 ;  /* 0x000000013f067887 */ /* 0x000fe40008000000 */
[----:B------:R-:W-:Y:S02]  /*1950*/  USEL UR5, UR5, URZ, UP0 ;  /* 0x0000003f05057287 */ /* 0x000fe40008000000 */
[----:B------:R-:W-:-:S06]  /*1960*/  ULOP3.LUT UR6, UR38, UR6, URZ, 0x3c, !UPT ;  /* 0x0000000626067292 */ /* 0x000fcc000f8e3c3f */
[----:B------:R-:W-:-:S07]  /*1970*/  IMAD.U32 R7, RZ, RZ, UR6 ;  /* 0x00000006ff077e24 */ /* 0x000fce000f8e00ff */
.L_x_29:
[----:B------:R-:W-:Y:S05]  /*1980*/  @!P0 BRA `(.L_x_23) ;  /* 0x0000000000048947 */ /* 0x000fea0003800000 */
[----:B------:R-:W-:Y:S01]  /*1990*/  BPT.TRAP 0x1 ;  /* 0x000000040000795c */ /* 0x000fe20000300000 */
.L_x_23:
[----:B------:R-:W3:Y:S01]  /*19a0*/  S2UR UR7, SR_CgaCtaId ;  /* 0x00000000000779c3 */ /* 0x000ee20000008800 */
[----:B------:R-:W-:Y:S01]  /*19b0*/  UMOV UR6, 0x400 ;  /* 0x0000040000067882 */ /* 0x000fe20000000000 */
[----:B01----:R-:W-:Y:S01]  /*19c0*/  IMAD.U32 R5, RZ, RZ, UR5 ;  /* 0x00000005ff057e24 */ /* 0x003fe2000f8e00ff */
[----:B------:R-:W-:Y:S01]  /*19d0*/  SHF.L.U32 R4, R7, 0x1f, RZ ;  /* 0x0000001f07047819 */ /* 0x000fe200000006ff */
[----:B---3--:R-:W-:-:S06]  /*19e0*/  ULEA UR6, UR7, UR6, 0x18 ;  /* 0x0000000607067291 */ /* 0x008fcc000f8ec03f */
[----:B------:R-:W-:-:S04]  /*19f0*/  IMAD.U32 R6, RZ, RZ, UR6 ;  /* 0x00000006ff067e24 */ /* 0x000fc8000f8e00ff */
[----:B------:R-:W-:-:S04]  /*1a00*/  IMAD R5, R5, 0x8, R6 ;  /* 0x0000000805057824 */ /* 0x000fc800078e0206 */
[----:B------:R0:W1:Y:S01]  /*1a10*/  SYNCS.PHASECHK.TRANS64.TRYWAIT P1, [R5+URZ], R4 ;  /* 0x00000004050075a7 */ /* 0x000062000802017f */
[----:B------:R-:W-:Y:S05]  /*1a20*/  @!P0 BRA `(.L_x_24) ;  /* 0x0000000000048947 */ /* 0x000fea0003800000 */
[----:B------:R-:W-:Y:S01]  /*1a30*/  BPT.TRAP 0x1 ;  /* 0x000000040000795c */ /* 0x000fe20000300000 */
.L_x_24:
[----:B-1----:R-:W-:Y:S05]  /*1a40*/  @P1 BRA `(.L_x_25) ;  /* 0x0000000000081947 */ /* 0x002fea0003800000 */
[----:B------:R-:W1:Y:S02]  /*1a50*/  SYNCS.PHASECHK.TRANS64.TRYWAIT P1, [R5+URZ], R4 ;  /* 0x00000004050075a7 */ /* 0x000e64000802017f */
[----:B-1----:R-:W-:Y:S05]  /*1a60*/  @!P1 BRA `(.L_x_26) ;  /* 0x00000088003c9947 */ /* 0x002fea0003800000 */
.L_x_25:
[----:B------:R-:W-:Y:S01]  /*1a70*/  ULEA UR6, UR5, UR41, 0xb ;  /* 0x0000002905067291 */ /* 0x000fe2000f8e583f */
[----:B------:R-:W-:Y:S01]  /*1a80*/  WARPGROUP.ARRIVE ;  /* 0x00000000000079c5 */ /* 0x000fe20000000000 */
[----:B------:R-:W-:Y:S01]  /*1a90*/  ULEA UR7, UR5, UR4, 0xa ;  /* 0x0000000405077291 */ /* 0x000fe2000f8e503f */
[----:B------:R-:W-:Y:S01]  /*1aa0*/  UMOV UR9, 0x40000040 ;  /* 0x4000004000097882 */ /* 0x000fe20000000000 */
[----:B------:R-:W-:-:S03]  /*1ab0*/  UMOV UR11, 0x40000040 ;  /* 0x40000040000b7882 */ /* 0x000fc60000000000 */
[----:B------:R-:W-:Y:S02]  /*1ac0*/  UMOV UR8, UR6 ;  /* 0x0000000600087c82 */ /* 0x000fe40008000000 */
[----:B------:R-:W-:Y:S02]  /*1ad0*/  UMOV UR10, UR7 ;  /* 0x00000007000a7c82 */ /* 0x000fe40008000000 */
        /* <DEDUP_REMOVED lines=44> */
[----:B------:R-:W-:Y:S01]  /*1da0*/  BPT.TRAP 0x1 ;  /* 0x000000040000795c */ /* 0x000fe20000300000 */
.L_x_27:
[----:B------:R-:W-:-:S13]  /*1db0*/  ISETP.NE.AND P1, PT, R23, RZ, PT ;  /* 0x000000ff1700720c */ /* 0x000fda0003f25270 */
[----:B01----:R-:W-:-:S04]  /*1dc0*/  @P1 IMAD R4, R3, 0x8, R6 ;  /* 0x0000000803041824 */ /* 0x003fc800078e0206 */
[----:B------:R-:W-:-:S05]  /*1dd0*/  @P1 VIADD R5, R4, 0x20 ;  /* 0x0000002004051836 */ /* 0x000fca0000000000 */
[----:B------:R-:W-:-:S04]  /*1de0*/  @P1 PRMT R5, R152, 0x654, R5 ;  /* 0x0000065498051816 */ /* 0x000fc80000000005 */
[----:B------:R0:W-:Y:S01]  /*1df0*/  @P1 SYNCS.ARRIVE.TRANS64.RED.A1T0 RZ, [R5+URZ], RZ ;  /* 0x000000ff05ff19a7 */ /* 0x0001e2000810043f */
[----:B------:R-:W-:-:S13]  /*1e00*/  ISETP.GT.U32.AND P1, PT, R19, 0x1, PT ;  /* 0x000000011300780c */ /* 0x000fda0003f24070 */
[----:B0-----:R-:W-:Y:S05]  /*1e10*/  @P1 BRA `(.L_x_28) ;  /* 0x0000000000041947 */ /* 0x001fea0003800000 */
[----:B------:R-:W-:Y:S01]  /*1e20*/  BPT.TRAP 0x1 ;  /* 0x000000040000795c */ /* 0x000fe20000300000 */
.L_x_28:
[----:B------:R-:W-:Y:S01]  /*1e30*/  UIADD3 UR5, UR5, 0x1, URZ ;  /* 0x0000000105057890 */ /* 0x000fe2000fffe03f */
[C---:B------:R-:W-:Y:S01]  /*1e40*/  ISETP.GT.AND P2, PT, R0.reuse, 0x1, PT ;  /* 0x000000010000780c */ /* 0x040fe20003f44270 */
[----:B------:R-:W-:Y:S02]  /*1e50*/  VIADD R3, R3, 0x1 ;  /* 0x0000000103037836 */ /* 0x000fe40000000000 */
[----:B------:R-:W-:Y:S01]  /*1e60*/  UISETP.NE.AND UP0, UPT, UR5, 0x4, UPT ;  /* 0x000000040500788c */ /* 0x000fe2000bf05270 */
[----:B------:R-:W-:Y:S02]  /*1e70*/  VIADD R0, R0, 0xffffffff ;  /* 0xffffffff00007836 */ /* 0x000fe40000000000 */
[C---:B------:R-:W-:Y:S01]  /*1e80*/  ISETP.NE.AND P1, PT, R3.reuse, 0x4, PT ;  /* 0x000000040300780c */ /* 0x040fe20003f25270 */
[----:B------:R-:W-:Y:S02]  /*1e90*/  USEL UR6, URZ, 0x1, UP0 ;  /* 0x000000013f067887 */ /* 0x000fe40008000000 */
[----:B------:R-:W-:Y:S01]  /*1ea0*/  USEL UR5, UR5, URZ, UP0 ;  /* 0x0000003f05057287 */ /* 0x000fe20008000000 */
[----:B------:R-:W-:-:S03]  /*1eb0*/  SEL R3, R3, RZ, P1 ;  /* 0x000000ff03037207 */ /* 0x000fc60000800000 */
[----:B------:R-:W-:Y:S01]  /*1ec0*/  LOP3.LUT R7, R7, UR6, RZ, 0x3c, !PT ;  /* 0x0000000607077c12 */ /* 0x000fe2000f8e3cff */
[----:B------:R-:W-:Y:S07]  /*1ed0*/  @P2 BRA `(.L_x_29) ;  /* 0xfffffff800a82947 */ /* 0x000fee000383ffff */
.L_x_22:
[----:B------:R-:W3:Y:S02]  /*1ee0*/  LDC R0, c[0x0][0x28c] ;  /* 0x0000a300ff007b82 */ /* 0x000ee40000000800 */
[----:B---3--:R-:W-:-:S13]  /*1ef0*/  ISETP.GE.AND P1, PT, R0, 0x1, PT ;  /* 0x000000010000780c */ /* 0x008fda0003f26270 */
[----:B------:R-:W-:Y:S05]  /*1f00*/  @!P1 BRA `(.L_x_30) ;  /* 0x0000000000409947 */ /* 0x000fea0003800000 */
[----:B------:R-:W-:Y:S05]  /*1f10*/  @!P0 BRA `(.L_x_31) ;  /* 0x0000000000048947 */ /* 0x000fea0003800000 */
[----:B------:R-:W-:Y:S01]  /*1f20*/  BPT.TRAP 0x1 ;  /* 0x000000040000795c */ /* 0x000fe20000300000 */
.L_x_31:
[----:B------:R-:W-:Y:S01]  /*1f30*/  ISETP.NE.AND P0, PT, R23, RZ, PT ;  /* 0x000000ff1700720c */ /* 0x000fe20003f05270 */
[----:B------:R-:W-:-:S12]  /*1f40*/  UISETP.LT.AND UP1, UPT, UR40, 0x1, UPT ;  /* 0x000000012800788c */ /* 0x000fd8000bf21270 */
[----:B------:R-:W-:-:S05]  /*1f50*/  VOTEU.ANY UP0, P0 ;  /* 0x00000000003f7886 */ /* 0x000fca0000000100 */
[----:B------:R-:W-:-:S04]  /*1f60*/  @UP0 USEL UR4, UR40, 0x1, UP1 ;  /* 0x0000000128040887 */ /* 0x000fc80008800000 */
[----:B------:R-:W-:-:S06]  /*1f70*/  @UP0 UIADD3 UR4, UR39, UR40, -UR4 ;  /* 0x0000002827040290 */ /* 0x000fcc000fffe804 */
[----:B------:R-:W-:-:S04]  /*1f80*/  IMAD.U32 R0, RZ, RZ, UR4 ;  /* 0x00000004ff007e24 */ /* 0x000fc8000f8e00ff */
[----:B------:R-:W-:-:S05]  /*1f90*/  @P0 IMAD.SHL.U32 R0, R0, 0x8, RZ ;  /* 0x0000000800000824 */ /* 0x000fca00078e00ff */
[----:B------:R-:W-:-:S04]  /*1fa0*/  @P0 LOP3.LUT R0, R0, 0x18, RZ, 0xc0, !PT ;  /* 0x0000001800000812 */ /* 0x000fc800078ec0ff */
[----:B------:R-:W-:-:S04]  /*1fb0*/  @P0 IADD3 R3, R6, 0x20, R0 ;  /* 0x0000002006030810 */ /* 0x000fc80007ffe000 */
[----:B------:R-:W-:-:S04]  /*1fc0*/  @P0 PRMT R3, R152, 0x654, R3 ;  /* 0x0000065498030816 */ /* 0x000fc80000000003 */
[----:B------:R3:W-:Y:S01]  /*1fd0*/  @P0 SYNCS.ARRIVE.TRANS64.RED.A1T0 RZ, [R3+URZ], RZ ;  /* 0x000000ff03ff09a7 */ /* 0x0007e2000810043f */
[----:B------:R-:W-:-:S13]  /*1fe0*/  ISETP.GT.U32.AND P0, PT, R19, 0x1, PT ;  /* 0x000000011300780c */ /* 0x000fda0003f04070 */
[----:B---3--:R-:W-:Y:S05]  /*1ff0*/  @P0 BRA `(.L_x_30) ;  /* 0x0000000000040947 */ /* 0x008fea0003800000 */
[----:B------:R-:W-:Y:S01]  /*2000*/  BPT.TRAP 0x1 ;  /* 0x000000040000795c */ /* 0x000fe20000300000 */
.L_x_30:
[----:B------:R-:W3:Y:S01]  /*2010*/  LDC R6, c[0x0][0x288] ;  /* 0x0000a200ff067b82 */ /* 0x000ee20000000800 */
[--C-:B------:R-:W-:Y:S01]  /*2020*/  SHF.R.U32.HI R0, RZ, 0x2, R18.reuse ;  /* 0x00000002ff007819 */ /* 0x100fe20000011612 */
[----:B------:R-:W-:Y:S01]  /*2030*/  UIADD3 UR39, UR40, UR39, URZ ;  /* 0x0000002728277290 */ /* 0x000fe2000fffe03f */
[----:B01----:R-:W-:Y:S01]  /*2040*/  SHF.R.U32.HI R5, RZ, 0x7, R18 ;  /* 0x00000007ff057819 */ /* 0x003fe20000011612 */
[----:B------:R-:W-:Y:S01]  /*2050*/  IMAD.SHL.U32 R9, R153, 0x80, RZ ;  /* 0x0000008099097824 */ /* 0x000fe200078e00ff */
[----:B------:R-:W-:Y:S01]  /*2060*/  LOP3.LUT R3, R0, 0x7, RZ, 0xc0, !PT ;  /* 0x0000000700037812 */ /* 0x000fe200078ec0ff */
[----:B------:R-:W-:Y:S01]  /*2070*/  USHF.R.U32.HI UR4, URZ, 0x2, UR39 ;  /* 0x000000023f047899 */ /* 0x000fe20008011627 */
[----:B------:R-:W-:Y:S01]  /*2080*/  LOP3.LUT R4, R18, 0x60, RZ, 0xc0, !PT ;  /* 0x0000006012047812 */ /* 0x000fe200078ec0ff */
[----:B------:R-:W-:Y:S01]  /*2090*/  IMAD.SHL.U32 R11, R154, 0x100, RZ ;  /* 0x000001009a0b7824 */ /* 0x000fe200078e00ff */
[----:B------:R-:W-:Y:S01]  /*20a0*/  LOP3.LUT R0, R5, 0x1, RZ, 0xc0, !PT ;  /* 0x0000000105007812 */ /* 0x000fe200078ec0ff */
[----:B------:R-:W-:Y:S01]  /*20b0*/  ULOP3.LUT UR4, UR4, 0x1, URZ, 0xc0, !UPT ;  /* 0x0000000104047892 */ /* 0x000fe2000f8ec03f */
[----:B------:R-:W-:Y:S01]  /*20c0*/  SHF.R.U32.HI R8, RZ, 0x1, R4 ;  /* 0x00000001ff087819 */ /* 0x000fe20000011604 */
[----:B------:R-:W-:Y:S01]  /*20d0*/  IMAD.SHL.U32 R14, R18, 0x2, RZ ;  /* 0x00000002120e7824 */ /* 0x000fe200078e00ff */
[----:B------:R-:W-:Y:S01]  /*20e0*/  ULDC UR8, c[0x0][0x284] ;  /* 0x0000a10000087ab9 */ /* 0x000fe20000000800 */
[----:B------:R-:W-:Y:S01]  /*20f0*/  IMAD.SHL.U32 R4, R0, 0x40, RZ ;  /* 0x0000004000047824 */ /* 0x000fe200078e00ff */
[----:B------:R-:W-:Y:S01]  /*2100*/  UISETP.GT.U32.AND UP1, UPT, UR39, 0x3, UPT ;  /* 0x000000032700788c */ /* 0x000fe2000bf24070 */
[--C-:B------:R-:W-:Y:S01]  /*2110*/  IADD3 R5, RZ, -R8, -R3.reuse ;  /* 0x80000008ff057210 */ /* 0x100fe20007ffe803 */
[----:B------:R-:W-:Y:S01]  /*2120*/  UISETP.NE.U32.AND UP0, UPT, UR4, 0x1, UPT ;  /* 0x000000010400788c */ /* 0x000fe2000bf05070 */
[----:B------:R-:W-:Y:S01]  /*2130*/  SHF.R.S32.HI R162, RZ, 0x1f, R22 ;  /* 0x0000001fffa27819 */ /* 0x000fe20000011416 */
[----:B------:R-:W-:Y:S01]  /*2140*/  ULDC.64 UR6, c[0x0][0x5d0] ;  /* 0x0001740000067ab9 */ /* 0x000fe20000000a00 */
[----:B------:R-:W-:Y:S01]  /*2150*/  LOP3.LUT R3, R4, 0x40, R3, 0xe2, !PT ;  /* 0x0000004004037812 */ /* 0x000fe200078ee203 */
[----:B------:R-:W-:Y:S01]  /*2160*/  UISETP.LT.U32.AND UP1, UPT, UR40, 0x4, UP1 ;  /* 0x000000042800788c */ /* 0x000fe20008f21070 */
[C---:B------:R-:W-:Y:S01]  /*2170*/  LOP3.LUT R14, R9.reuse, 0x6, R14, 0xf8, !PT ;  /* 0x00000006090e7812 */ /* 0x040fe200078ef80e */
[----:B------:R-:W-:Y:S01]  /*2180*/  UISETP.GT.U32.AND UP0, UPT, UR40, 0x3, !UP0 ;  /* 0x000000032800788c */ /* 0x000fe2000c704070 */
[----:B---3--:R-:W-:Y:S01]  /*2190*/  ISETP.GE.AND P0, PT, R9, R6, PT ;  /* 0x000000060900720c */ /* 0x008fe20003f06270 */
[----:B------:R-:W-:Y:S01]  /*21a0*/  IMAD R7, R162, UR6, RZ ;  /* 0x00000006a2077c24 */ /* 0x000fe2000f8e02ff */
[----:B------:R-:W-:Y:S01]  /*21b0*/  LOP3.LUT R4, R18, 0x3, RZ, 0xc0, !PT ;  /* 0x0000000312047812 */ /* 0x000fe200078ec0ff */
[----:B------:R-:W-:Y:S01]  /*21c0*/  IMAD R0, R0, -0x40, R5 ;  /* 0xffffffc000007824 */ /* 0x000fe200078e0205 */
[C---:B------:R-:W-:Y:S01]  /*21d0*/  ISETP.GE.OR P0, PT, R11.reuse, UR8, P0 ;  /* 0x000000080b007c0c */ /* 0x040fe20008706670 */
[----:B------:R-:W-:Y:S01]  /*21e0*/  USEL UR5, URZ, 0x1, !UP1 ;  /* 0x000000013f057887 */ /* 0x000fe2000c800000 */
[----:B------:R-:W-:Y:S01]  /*21f0*/  SHF.R.S32.HI R15, RZ, 0x1f, R14 ;  /* 0x0000001fff0f7819 */ /* 0x000fe2000001140e */
[----:B------:R-:W-:Y:S01]  /*2200*/  IMAD R10, R4, -0x2, R6 ;  /* 0xfffffffe040a7824 */ /* 0x000fe200078e0206 */
[----:B------:R-:W-:Y:S01]  /*2210*/  USEL UR4, URZ, 0x1, !UP0 ;  /* 0x000000013f047887 */ /* 0x000fe2000c000000 */
[----:B------:R-:W-:Y:S01]  /*2220*/  IMAD.WIDE R4, R154, 0x100, RZ ;  /* 0x000001009a047825 */ /* 0x000fe200078e02ff */
[----:B------:R-:W-:Y:S01]  /*2230*/  ULOP3.LUT UR39, UR39, 0x3, URZ, 0xc0, !UPT ;  /* 0x0000000327277892 */ /* 0x000fe2000f8ec03f */
[----:B------:R-:W-:Y:S01]  /*2240*/  IADD3 R0, -R11, UR8, R0 ;  /* 0x000000080b007c10 */ /* 0x000fe2000fffe100 */
[----:B------:R-:W-:Y:S01]  /*2250*/  ULOP3.LUT UR38, UR4, UR38, UR5, 0x96, !UPT ;  /* 0x0000002604267292 */ /* 0x000fe2000f8e9605 */
[----:B------:R-:W-:Y:S01]  /*2260*/  IMAD R13, R22, UR7, R7 ;  /* 0x00000007160d7c24 */ /* 0x000fe2000f8e0207 */
[----:B------:R-:W-:Y:S01]  /*2270*/  LOP3.LUT R153, R4, R3, R8, 0xfe, !PT ;  /* 0x0000000304997212 */ /* 0x000fe200078efe08 */
[----:B------:R-:W-:-:S04]  /*2280*/  IMAD.WIDE.U32 R6, R22, UR6, R14 ;  /* 0x0000000616067c25 */ /* 0x000fc8000f8e000e */
[----:B------:R-:W-:Y:S02]  /*2290*/  IMAD.IADD R7, R7, 0x1, R13 ;  /* 0x0000000107077824 */ /* 0x000fe400078e020d */
[----:B------:R-:W-:Y:S02]  /*22a0*/  IMAD.IADD R3, R10, 0x1, -R9 ;  /* 0x000000010a037824 */ /* 0x000fe400078e0a09 */
[----:B------:R-:W-:Y:S01]  /*22b0*/  IMAD.MOV.U32 R154, RZ, RZ, -0x1 ;  /* 0xffffffffff9a7424 */ /* 0x000fe200078e00ff */
[----:B------:R-:W-:Y:S06]  /*22c0*/  @P0 BRA `(.L_x_32) ;  /* 0x0000006000f40947 */ /* 0x000fec0003800000 */
[----:B------:R-:W0:Y:S01]  /*22d0*/  LDC.64 R20, c[0x0][0x5c8] ;  /* 0x00017200ff147b82 */ /* 0x000e220000000a00 */
[----:B------:R-:W-:Y:S01]  /*22e0*/  ULDC.64 UR4, c[0x0][0x5c0] ;  /* 0x0001700000047ab9 */ /* 0x000fe20000000a00 */
[----:B------:R-:W-:Y:S01]  /*22f0*/  BSSY B0, `(.L_x_32) ;  /* 0x000063a000007945 */ /* 0x000fe20003800000 */
[-C--:B0-----:R-:W-:Y:S01]  /*2300*/  IMAD R8, R5, R20.reuse, RZ ;  /* 0x0000001405087224 */ /* 0x081fe200078e02ff */
[----:B------:R-:W-:Y:S01]  /*2310*/  SHF.L.U64.HI R13, R20, 0x3, R21 ;  /* 0x00000003140d7819 */ /* 0x000fe20000010215 */
[----:B------:R-:W-:-:S04]  /*2320*/  IMAD.WIDE.U32 R6, R153, R20, R6 ;  /* 0x0000001499067225 */ /* 0x000fc800078e0006 */
[----:B------:R-:W-:Y:S01]  /*2330*/  IMAD R9, R153, R21, R8 ;  /* 0x0000001599097224 */ /* 0x000fe200078e0208 */
[----:B------:R-:W-:Y:S01]  /*2340*/  IADD3 R160, P0, R6, UR4, RZ ;  /* 0x0000000406a07c10 */ /* 0x000fe2000ff1e0ff */
[C---:B------:R-:W-:Y:S02]  /*2350*/  IMAD.SHL.U32 R11, R20.reuse, 0x8, RZ ;  /* 0x00000008140b7824 */ /* 0x040fe400078e00ff */
[----:B------:R-:W-:Y:S01]  /*2360*/  IMAD.IADD R9, R7, 0x1, R9 ;  /* 0x0000000107097824 */ /* 0x000fe200078e0209 */
[-C--:B------:R-:W-:Y:S02]  /*2370*/  LEA R6, P2, R20, R160.reuse, 0x7 ;  /* 0x000000a014067211 */ /* 0x080fe400078438ff */
[----:B------:R-:W-:Y:S02]  /*2380*/  IADD3 R8, P1, R11, R160, RZ ;  /* 0x000000a00b087210 */ /* 0x000fe40007f3e0ff */
[----:B------:R-:W-:Y:S02]  /*2390*/  IADD3.X R161, R9, UR5, RZ, P0, !PT ;  /* 0x0000000509a17c10 */ /* 0x000fe400087fe4ff */
[----:B-----5:R-:W-:-:S02]  /*23a0*/  ISETP.NE.AND P0, PT, R156, RZ, PT ;  /* 0x000000ff9c00720c */ /* 0x020fc40003f05270 */
[----:B------:R-:W-:Y:S01]  /*23b0*/  LEA.HI.X R7, R20, R161, R21, 0x7, P2 ;  /* 0x000000a114077211 */ /* 0x000fe200010f3c15 */
[----:B------:R-:W-:Y:S01]  /*23c0*/  IMAD.X R9, R13, 0x1, R161, P1 ;  /* 0x000000010d097824 */ /* 0x000fe200008e06a1 */
[----:B------:R-:W-:-:S05]  /*23d0*/  IADD3 R10, P2, R11, R6, RZ ;  /* 0x000000060b0a7210 */ /* 0x000fca0007f5e0ff */
[----:B------:R-:W-:-:S04]  /*23e0*/  IMAD.X R11, R13, 0x1, R7, P2 ;  /* 0x000000010d0b7824 */ /* 0x000fc800010e0607 */
[----:B------:R-:W-:Y:S05]  /*23f0*/  @!P0 BRA `(.L_x_33) ;  /* 0x0000004800948947 */ /* 0x000fea0003800000 */
[----:B------:R-:W0:Y:S01]  /*2400*/  LDC.64 R158, c[0x0][0x5b0] ;  /* 0x00016c00ff9e7b82 */ /* 0x000e220000000a00 */
[----:B------:R-:W-:Y:S01]  /*2410*/  ULDC.64 UR4, c[0x0][0x5b8] ;  /* 0x00016e0000047ab9 */ /* 0x000fe20000000a00 */
[----:B------:R-:W-:Y:S01]  /*2420*/  ISETP.GE.AND P0, PT, R0, 0x1, PT ;  /* 0x000000010000780c */ /* 0x000fe20003f06270 */
[----:B------:R-:W-:Y:S01]  /*2430*/  IMAD R21, R162, UR4, RZ ;  /* 0x00000004a2157c24 */ /* 0x000fe2000f8e02ff */
[----:B------:R-:W-:Y:S01]  /*2440*/  BSSY B1, `(.L_x_34) ;  /* 0x0000010000017945 */ /* 0x000fe20003800000 */
[C---:B------:R-:W-:Y:S01]  /*2450*/  IMAD.WIDE.U32 R14, R22.reuse, UR4, R14 ;  /* 0x00000004160e7c25 */ /* 0x040fe2000f8e000e */
[----:B------:R-:W-:Y:S02]  /*2460*/  ISETP.LT.OR P3, PT, R3, 0x1, !P0 ;  /* 0x000000010300780c */ /* 0x000fe40004761670 */
[----:B------:R-:W1:Y:S01]  /*2470*/  LDC.64 R12, c[0x0][0x5a8] ;  /* 0x00016a00ff0c7b82 */ /* 0x000e620000000a00 */
[----:B------:R-:W-:Y:S02]  /*2480*/  IMAD R21, R22, UR5, R21 ;  /* 0x0000000516157c24 */ /* 0x000fe4000f8e0215 */
[----:B------:R-:W-:-:S02]  /*2490*/  IMAD.MOV.U32 R20, RZ, RZ, R14 ;  /* 0x000000ffff147224 */ /* 0x000fc400078e000e */
[----:B------:R-:W-:Y:S02]  /*24a0*/  IMAD.IADD R21, R15, 0x1, R21 ;  /* 0x000000010f157824 */ /* 0x000fe400078e0215 */
[-C--:B0-----:R-:W-:Y:S01]  /*24b0*/  IMAD R22, R5, R158.reuse, RZ ;  /* 0x0000009e05167224 */ /* 0x081fe200078e02ff */
[----:B------:R-:W-:Y:S01]  /*24c0*/  SHF.L.U64.HI R165, R158, 0x3, R159 ;  /* 0x000000039ea57819 */ /* 0x000fe2000001029f */
[----:B------:R-:W-:-:S04]  /*24d0*/  IMAD.WIDE.U32 R162, R153, R158, R20 ;  /* 0x0000009e99a27225 */ /* 0x000fc800078e0014 */
[----:B------:R-:W-:Y:S01]  /*24e0*/  IMAD R171, R153, R159, R22 ;  /* 0x0000009f99ab7224 */ /* 0x000fe200078e0216 */
[----:B-1----:R-:W-:Y:S01]  /*24f0*/  IADD3 R162, P1, R162, R12, RZ ;  /* 0x0000000ca2a27210 */ /* 0x002fe20007f3e0ff */
[----:B------:R-:W-:-:S03]  /*2500*/  IMAD.SHL.U32 R164, R158, 0x8, RZ ;  /* 0x000000089ea47824 */ /* 0x000fc600078e00ff */
[----:B------:R-:W-:Y:S01]  /*2510*/  IADD3.X R163, R13, R163, R171, P1, !PT ;  /* 0x000000a30da37210 */ /* 0x000fe20000ffe4ab */
[----:B------:R-:W-:Y:S08]  /*2520*/  @P3 BRA `(.L_x_35) ;  /* 0x0000000000043947 */ /* 0x000ff00003800000 */
[----:B--2---:R0:W5:Y:S02]  /*2530*/  LDG.E.U8 R157, desc[UR36][R162.64] ;  /* 0x00000024a29d7981 */ /* 0x004164000c1e1100 */
.L_x_35:
[----:B------:R-:W-:Y:S05]  /*2540*/  BSYNC B1 ;  /* 0x0000000000017941 */ /* 0x000fea0003800000 */
.L_x_34:
[----:B-----5:R-:W-:Y:S01]  /*2550*/  LOP3.LUT R22, R157, 0xffff, RZ, 0xc0, !PT ;  /* 0x0000ffff9d167812 */ /* 0x020fe200078ec0ff */
[----:B------:R-:W-:Y:S01]  /*2560*/  IMAD.WIDE.U32 R166, R153, R158, R164 ;  /* 0x0000009e99a67225 */ /* 0x000fe200078e00a4 */
[----:B------:R-:W-:Y:S01]  /*2570*/  ISETP.LT.OR P4, PT, R3, 0x2, !P0 ;  /* 0x000000020300780c */ /* 0x000fe20004781670 */
[----:B------:R-:W-:Y:S01]  /*2580*/  BSSY B1, `(.L_x_36) ;  /* 0x000000e000017945 */ /* 0x000fe20003800000 */
[----:B------:R-:W-:Y:S01]  /*2590*/  PRMT R169, R22, 0x8880, RZ ;  /* 0x0000888016a97816 */ /* 0x000fe200000000ff */
[----:B------:R-:W-:Y:S01]  /*25a0*/  IMAD.IADD R167, R171, 0x1, R167 ;  /* 0x00000001aba77824 */ /* 0x000fe200078e02a7 */
[----:B------:R-:W-:Y:S02]  /*25b0*/  IADD3 R166, P2, P5, R14, R12, R166 ;  /* 0x0000000c0ea67210 */ /* 0x000fe40007d5e0a6 */
[----:B------:R-:W-:Y:S01]  /*25c0*/  ISETP.GE.AND P1, PT, R0, 0x9, PT ;  /* 0x000000090000780c */ /* 0x000fe20003f26270 */
[----:B------:R-:W-:Y:S01]  /*25d0*/  IMAD R22, R169, R156, RZ ;  /* 0x0000009ca9167224 */ /* 0x000fe200078e02ff */
[----:B------:R-:W-:-:S02]  /*25e0*/  IADD3.X R167, R21, R13, R167, P2, P5 ;  /* 0x0000000d15a77210 */ /* 0x000fc400017ea4a7 */
[----:B------:R-:W-:Y:S01]  /*25f0*/  ISETP.LT.OR P2, PT, R3, 0x1, !P1 ;  /* 0x000000010300780c */ /* 0x000fe20004f41670 */
[----:B------:R-:W-:-:S05]  /*2600*/  @!P3 IMAD R169, R88, R155, R22 ;  /* 0x0000009b58a9b224 */ /* 0x000fca00078e0216 */
[----:B------:R1:W-:Y:S01]  /*2610*/  @!P3 STG.E.U8 desc[UR36][R160.64], R169 ;  /* 0x000000a9a000b986 */ /* 0x0003e2000c101124 */
[----:B------:R-:W-:Y:S06]  /*2620*/  @P4 BRA `(.L_x_37) ;  /* 0x00000000000c4947 */ /* 0x000fec0003800000 */
[----:B--2---:R-:W1:Y:S02]  /*2630*/  LDG.E.U8 R157, desc[UR36][R162.64+0x1] ;  /* 0x00000124a29d7981 */ /* 0x004e64000c1e1100 */
[----:B-1----:R-:W-:-:S05]  /*2640*/  PRMT R169, R157, 0x8880, RZ ;  /* 0x000088809da97816 */ /* 0x002fca00000000ff */
[----:B------:R-:W-:-:S07]  /*2650*/  IMAD R22, R169, R156, RZ ;  /* 0x0000009ca9167224 */ /* 0x000fce00078e02ff */
.L_x_37:
[----:B------:R-:W-:Y:S05]  /*2660*/  BSYNC B1 ;  /* 0x0000000000017941 */ /* 0x000fea0003800000 */
.L_x_36:
[----:B------:R-:W-:Y:S01]  /*2670*/  @!P4 IMAD R89, R89, R155, R22 ;  /* 0x0000009b5959c224 */ /* 0x000fe200078e0216 */
[----:B------:R-:W-:Y:S04]  /*2680*/  BSSY B1, `(.L_x_38) ;  /* 0x0000006000017945 */ /* 0x000fe80003800000 */
[----:B------:R3:W-:Y:S01]  /*2690*/  @!P4 STG.E.U8 desc[UR36][R160.64+0x1], R89 ;  /* 0x00000159a000c986 */ /* 0x0007e2000c101124 */
[----:B------:R-:W-:Y:S05]  /*26a0*/  @P2 BRA `(.L_x_39) ;  /* 0x00000000000c2947 */ /* 0x000fea0003800000 */
[----:B--2---:R-:W3:Y:S02]  /*26b0*/  LDG.E.U8 R157, desc[UR36][R166.64] ;  /* 0x00000024a69d7981 */ /* 0x004ee4000c1e1100 */
[----:B---3--:R-:W-:-:S05]  /*26c0*/  PRMT R89, R157, 0x8880, RZ ;  /* 0x000088809d597816 */ /* 0x008fca00000000ff */
[----:B------:R-:W-:-:S07]  /*26d0*/  IMAD R22, R89, R156, RZ ;  /* 0x0000009c59167224 */ /* 0x000fce00078e02ff */
.L_x_39:
[----:B------:R-:W-:Y:S05]  /*26e0*/  BSYNC B1 ;  /* 0x0000000000017941 */ /* 0x000fea0003800000 */
.L_x_38:
[C---:B------:R-:W-:Y:S01]  /*26f0*/  ISETP.LT.OR P4, PT, R3.reuse, 0x2, !P1 ;  /* 0x000000020300780c */ /* 0x040fe20004f81670 */
[----:B---3--:R-:W-:Y:S01]  /*2700*/  @!P2 IMAD R89, R90, R155, R22 ;  /* 0x0000009b5a59a224 */ /* 0x008fe200078e0216 */
[----:B------:R-:W-:Y:S01]  /*2710*/  BSSY B1, `(.L_x_40) ;  /* 0x0000009000017945 */ /* 0x000fe20003800000 */
[C---:B------:R-:W-:Y:S02]  /*2720*/  ISETP.LT.OR P3, PT, R3.reuse, 0x9, !P0 ;  /* 0x000000090300780c */ /* 0x040fe40004761670 */
[C---:B------:R-:W-:Y:S01]  /*2730*/  ISETP.LT.OR P5, PT, R3.reuse, 0xa, !P0 ;  /* 0x0000000a0300780c */ /* 0x040fe200047a1670 */
[----:B------:R3:W-:Y:S01]  /*2740*/  @!P2 STG.E.U8 desc[UR36][R8.64], R89 ;  /* 0x000000590800a986 */ /* 0x0007e2000c101124 */
[----:B------:R-:W-:-:S06]  /*2750*/  ISETP.LT.OR P2, PT, R3, 0x9, !P1 ;  /* 0x000000090300780c */ /* 0x000fcc0004f41670 */
[----:B------:R-:W-:Y:S07]  /*2760*/  @P4 BRA `(.L_x_41) ;  /* 0x00000000000c4947 */ /* 0x000fee0003800000 */
[----:B--2---:R-:W3:Y:S02]  /*2770*/  LDG.E.U8 R157, desc[UR36][R166.64+0x1] ;  /* 0x00000124a69d7981 */ /* 0x004ee4000c1e1100 */
[----:B---3--:R-:W-:-:S05]  /*2780*/  PRMT R89, R157, 0x8880, RZ ;  /* 0x000088809d597816 */ /* 0x008fca00000000ff */
[----:B------:R-:W-:-:S07]  /*2790*/  IMAD R22, R89, R156, RZ ;  /* 0x0000009c59167224 */ /* 0x000fce00078e02ff */
.L_x_41:
[----:B------:R-:W-:Y:S05]  /*27a0*/  BSYNC B1 ;  /* 0x0000000000017941 */ /* 0x000fea0003800000 */
.L_x_40:
[----:B------:R-:W-:Y:S01]  /*27b0*/  @!P4 IMAD R91, R91, R155, R22 ;  /* 0x0000009b5b5bc224 */ /* 0x000fe200078e0216 */
[----:B------:R-:W-:Y:S04]  /*27c0*/  BSSY B1, `(.L_x_42) ;  /* 0x0000006000017945 */ /* 0x000fe80003800000 */
[----:B------:R4:W-:Y:S01]  /*27d0*/  @!P4 STG.E.U8 desc[UR36][R8.64+0x1], R91 ;  /* 0x0000015b0800c986 */ /* 0x0009e2000c101124 */
[----:B------:R-:W-:Y:S05]  /*27e0*/  @P3 BRA `(.L_x_43) ;  /* 0x00000000000c3947 */ /* 0x000fea0003800000 */
[----:B--2---:R-:W3:Y:S02]  /*27f0*/  LDG.E.U8 R157, desc[UR36][R162.64+0x8] ;  /* 0x00000824a29d7981 */ /* 0x004ee4000c1e1100 */
[----:B---3--:R-:W-:-:S05]  /*2800*/  PRMT R89, R157, 0x8880, RZ ;  /* 0x000088809d597816 */ /* 0x008fca00000000ff */
[----:B------:R-:W-:-:S07]  /*2810*/  IMAD R22, R89, R156, RZ ;  /* 0x0000009c59167224 */ /* 0x000fce00078e02ff */
.L_x_43:
[----:B------:R-:W-:Y:S05]  /*2820*/  BSYNC B1 ;  /* 0x0000000000017941 */ /* 0x000fea0003800000 */
.L_x_42:
[----:B---3--:R-:W-:Y:S01]  /*2830*/  @!P3 IMAD R89, R92, R155, R22 ;  /* 0x0000009b5c59b224 */ /* 0x008fe200078e0216 */
[----:B------:R-:W-:Y:S04]  /*2840*/  BSSY B1, `(.L_x_44) ;  /* 0x0000006000017945 */ /* 0x000fe80003800000 */
[----:B------:R3:W-:Y:S01]  /*2850*/  @!P3 STG.E.U8 desc[UR36][R160.64+0x8], R89 ;  /* 0x00000859a000b986 */ /* 0x0007e2000c101124 */
[----:B------:R-:W-:Y:S05]  /*2860*/  @P5 BRA `(.L_x_45) ;  /* 0x00000000000c5947 */ /* 0x000fea0003800000 */
[----:B--2---:R-:W3:Y:S02]  /*2870*/  LDG.E.U8 R157, desc[UR36][R162.64+0x9] ;  /* 0x00000924a29d7981 */ /* 0x004ee4000c1e1100 */
[----:B---3--:R-:W-:-:S05]  /*2880*/  PRMT R89, R157, 0x8880, RZ ;  /* 0x000088809d597816 */ /* 0x008fca00000000ff */
[----:B------:R-:W-:-:S07]  /*2890*/  IMAD R22, R89, R156, RZ ;  /* 0x0000009c59167224 */ /* 0x000fce00078e02ff */
.L_x_45:
[----:B------:R-:W-:Y:S05]  /*28a0*/  BSYNC B1 ;  /* 0x0000000000017941 */ /* 0x000fea0003800000 */
.L_x_44:
[----:B------:R-:W-:Y:S01]  /*28b0*/  @!P5 IMAD R93, R93, R155, R22 ;  /* 0x0000009b5d5dd224 */ /* 0x000fe200078e0216 */
[----:B------:R-:W-:Y:S04]  /*28c0*/  BSSY B1, `(.L_x_46) ;  /* 0x0000006000017945 */ /* 0x000fe80003800000 */
[----:B------:R0:W-:Y:S01]  /*28d0*/  @!P5 STG.E.U8 desc[UR36][R160.64+0x9], R93 ;  /* 0x0000095da000d986 */ /* 0x0001e2000c101124 */
[----:B------:R-:W-:Y:S05]  /*28e0*/  @P2 BRA `(.L_x_47) ;  /* 0x00000000000c2947 */ /* 0x000fea0003800000 */
[----:B--2---:R-:W3:Y:S02]  /*28f0*/  LDG.E.U8 R157, desc[UR36][R166.64+0x8] ;  /* 0x00000824a69d7981 */ /* 0x004ee4000c1e1100 */
[----:B---3--:R-:W-:-:S05]  /*2900*/  PRMT R89, R157, 0x8880, RZ ;  /* 0x000088809d597816 */ /* 0x008fca00000000ff */
[----:B------:R-:W-:-:S07]  /*2910*/  IMAD R22, R89, R156, RZ ;  /* 0x0000009c59167224 */ /* 0x000fce00078e02ff */
.L_x_47:
[----:B------:R-:W-:Y:S05]  /*2920*/  BSYNC B1 ;  /* 0x0000000000017941 */ /* 0x000fea0003800000 */
.L_x_46:
        /* <DEDUP_REMOVED lines=11> */
.L_x_49:
[----:B------:R-:W-:Y:S05]  /*29e0*/  BSYNC B1 ;  /* 0x0000000000017941 */ /* 0x000fea0003800000 */
.L_x_48:
[----:B------:R-:W-:Y:S01]  /*29f0*/  @!P4 IMAD R95, R95, R155, R22 ;  /* 0x0000009b5f5fc224 */ /* 0x000fe200078e0216 */
[----:B------:R-:W-:Y:S04]  /*2a00*/  BSSY B1, `(.L_x_50) ;  /* 0x0000006000017945 */ /* 0x000fe80003800000 */
[----:B------:R0:W-:Y:S01]  /*2a10*/  @!P4 STG.E.U8 desc[UR36][R8.64+0x9], R95 ;  /* 0x0000095f0800c986 */ /* 0x0001e2000c101124 */
[----:B------:R-:W-:Y:S05]  /*2a20*/  @P3 BRA `(.L_x_51) ;  /* 0x00000000000c3947 */ /* 0x000fea0003800000 */
[----:B--2---:R-:W3:Y:S02]  /*2a30*/  LDG.E.U8 R157, desc[UR36][R162.64+0x10] ;  /* 0x00001024a29d7981 */ /* 0x004ee4000c1e1100 */
[----:B---3--:R-:W-:-:S05]  /*2a40*/  PRMT R89, R157, 0x8880, RZ ;  /* 0x000088809d597816 */ /* 0x008fca00000000ff */
[----:B------:R-:W-:-:S07]  /*2a50*/  IMAD R22, R89, R156, RZ ;  /* 0x0000009c59167224 */ /* 0x000fce00078e02ff */
.L_x_51:
[----:B------:R-:W-:Y:S05]  /*2a60*/  BSYNC B1 ;  /* 0x0000000000017941 */ /* 0x000fea0003800000 */
.L_x_50:
[----:B---3--:R-:W-:Y:S01]  /*2a70*/  @!P3 IMAD R89, R96, R155, R22 ;  /* 0x0000009b6059b224 */ /* 0x008fe200078e0216 */
[----:B------:R-:W-:Y:S04]  /*2a80*/  BSSY B1, `(.L_x_52) ;  /* 0x0000006000017945 */ /* 0x000fe80003800000 */
[----:B------:R3:W-:Y:S01]  /*2a90*/  @!P3 STG.E.U8 desc[UR36][R160.64+0x10], R89 ;  /* 0x00001059a000b986 */ /* 0x0007e2000c101124 */
[----:B------:R-:W-:Y:S05]  /*2aa0*/  @P5 BRA `(.L_x_53) ;  /* 0x00000000000c5947 */ /* 0x000fea0003800000 */
[----:B--2---:R-:W3:Y:S02]  /*2ab0*/  LDG.E.U8 R157, desc[UR36][R162.64+0x11] ;  /* 0x00001124a29d7981 */ /* 0x004ee4000c1e1100 */
[----:B---3--:R-:W-:-:S05]  /*2ac0*/  PRMT R89, R157, 0x8880, RZ ;  /* 0x000088809d597816 */ /* 0x008fca00000000ff */
[----:B------:R-:W-:-:S07]  /*2ad0*/  IMAD R22, R89, R156, RZ ;  /* 0x0000009c59167224 */ /* 0x000fce00078e02ff */
.L_x_53:
[----:B------:R-:W-:Y:S05]  /*2ae0*/  BSYNC B1 ;  /* 0x0000000000017941 */ /* 0x000fea0003800000 */
.L_x_52:
[----:B------:R-:W-:Y:S01]  /*2af0*/  @!P5 IMAD R97, R97, R155, R22 ;  /* 0x0000009b6161d224 */ /* 0x000fe200078e0216 */
[----:B------:R-:W-:Y:S04]  /*2b00*/  BSSY B1, `(.L_x_54) ;  /* 0x0000006000017945 */ /* 0x000fe80003800000 */
[----:B------:R0:W-:Y:S01]  /*2b10*/  @!P5 STG.E.U8 desc[UR36][R160.64+0x11], R97 ;  /* 0x00001161a000d986 */ /* 0x0001e2000c101124 */
[----:B------:R-:W-:Y:S05]  /*2b20*/  @P2 BRA `(.L_x_55) ;  /* 0x00000000000c2947 */ /* 0x000fea0003800000 */
[----:B--2---:R-:W3:Y:S02]  /*2b30*/  LDG.E.U8 R157, desc[UR36][R166.64+0x10] ;  /* 0x00001024a69d7981 */ /* 0x004ee4000c1e1100 */
[----:B---3--:R-:W-:-:S05]  /*2b40*/  PRMT R89, R157, 0x8880, RZ ;  /* 0x000088809d597816 */ /* 0x008fca00000000ff */
[----:B------:R-:W-:-:S07]  /*2b50*/  IMAD R22, R89, R156, RZ ;  /* 0x0000009c59167224 */ /* 0x000fce00078e02ff */
.L_x_55:
[----:B------:R-:W-:Y:S05]  /*2b60*/  BSYNC B1 ;  /* 0x0000000000017941 */ /* 0x000fea0003800000 */
.L_x_54:
        /* <DEDUP_REMOVED lines=11> */
.L_x_57:
[----:B------:R-:W-:Y:S05]  /*2c20*/  BSYNC B1 ;  /* 0x0000000000017941 */ /* 0x000fea0003800000 */
.L_x_56:
[----:B------:R-:W-:Y:S01]  /*2c30*/  @!P4 IMAD R99, R99, R155, R22 ;  /* 0x0000009b6363c224 */ /* 0x000fe200078e0216 */
[----:B------:R-:W-:Y:S04]  /*2c40*/  BSSY B1, `(.L_x_58) ;  /* 0x0000006000017945 */ /* 0x000fe80003800000 */
[----:B------:R0:W-:Y:S01]  /*2c50*/  @!P4 STG.E.U8 desc[UR36][R8.64+0x11], R99 ;  /* 0x000011630800c986 */ /* 0x0001e2000c101124 */
[----:B------:R-:W-:Y:S05]  /*2c60*/  @P3 BRA `(.L_x_59) ;  /* 0x00000000000c3947 */ /* 0x000fea0003800000 */
[----:B--2---:R-:W3:Y:S02]  /*2c70*/  LDG.E.U8 R157, desc[UR36][R162.64+0x18] ;  /* 0x00001824a29d7981 */ /* 0x004ee4000c1e1100 */
[----:B---3--:R-:W-:-:S05]  /*2c80*/  PRMT R89, R157, 0x8880, RZ ;  /* 0x000088809d597816 */ /* 0x008fca00000000ff */
[----:B------:R-:W-:-:S07]  /*2c90*/  IMAD R22, R89, R156, RZ ;  /* 0x0000009c59167224 */ /* 0x000fce00078e02ff */
.L_x_59:
[----:B------:R-:W-:Y:S05]  /*2ca0*/  BSYNC B1 ;  /* 0x0000000000017941 */ /* 0x000fea0003800000 */
.L_x_58:
[----:B---3--:R-:W-:Y:S01]  /*2cb0*/  @!P3 IMAD R89, R100, R155, R22 ;  /* 0x0000009b6459b224 */ /* 0x008fe200078e0216 */
[----:B------:R-:W-:Y:S04]  /*2cc0*/  BSSY B1, `(.L_x_60) ;  /* 0x0000006000017945 */ /* 0x000fe80003800000 */
[----:B------:R3:W-:Y:S01]  /*2cd0*/  @!P3 STG.E.U8 desc[UR36][R160.64+0x18], R89 ;  /* 0x00001859a000b986 */ /* 0x0007e2000c101124 */
[----:B------:R-:W-:Y:S05]  /*2ce0*/  @P5 BRA `(.L_x_61) ;  /* 0x00000000000c5947 */ /* 0x000fea0003800000 */
[----:B--2---:R-:W3:Y:S02]  /*2cf0*/  LDG.E.U8 R157, desc[UR36][R162.64+0x19] ;  /* 0x00001924a29d7981 */ /* 0x004ee4000c1e1100 */
[----:B---3--:R-:W-:-:S05]  /*2d00*/  PRMT R89, R157, 0x8880, RZ ;  /* 0x000088809d597816 */ /* 0x008fca00000000ff */
[----:B------:R-:W-:-:S07]  /*2d10*/  IMAD R22, R89, R156, RZ ;  /* 0x0000009c59167224 */ /* 0x000fce00078e02ff */
.L_x_61:
[----:B------:R-:W-:Y:S05]  /*2d20*/  BSYNC B1 ;  /* 0x0000000000017941 */ /* 0x000fea0003800000 */
.L_x_60:
[----:B------:R-:W-:Y:S01]  /*2d30*/  @!P5 IMAD R101, R101, R155, R22 ;  /* 0x0000009b6565d224 */ /* 0x000fe200078e0216 */
[----:B------:R-:W-:Y:S04]  /*2d40*/  BSSY B1, `(.L_x_62) ;  /* 0x0000006000017945 */ /* 0x000fe80003800000 */
[----:B------:R0:W-:Y:S01]  /*2d50*/  @!P5 STG.E.U8 desc[UR36][R160.64+0x19], R101 ;  /* 0x00001965a000d986 */ /* 0x0001e2000c101124 */
[----:B------:R-:W-:Y:S05]  /*2d60*/  @P2 BRA `(.L_x_63) ;  /* 0x00000000000c2947 */ /* 0x000fea0003800000 */
[----:B--2---:R-:W3:Y:S02]  /*2d70*/  LDG.E.U8 R157, desc[UR36][R166.64+0x18] ;  /* 0x00001824a69d7981 */ /* 0x004ee4000c1e1100 */
[----:B---3--:R-:W-:-:S05]  /*2d80*/  PRMT R89, R157, 0x8880, RZ ;  /* 0x000088809d597816 */ /* 0x008fca00000000ff */
[----:B------:R-:W-:-:S07]  /*2d90*/  IMAD R22, R89, R156, RZ ;  /* 0x0000009c59167224 */ /* 0x000fce00078e02ff */
.L_x_63:
[----:B------:R-:W-:Y:S05]  /*2da0*/  BSYNC B1 ;  /* 0x0000000000017941 */ /* 0x000fea0003800000 */
.L_x_62:
        /* <DEDUP_REMOVED lines=11> */
.L_x_65:
[----:B------:R-:W-:Y:S05]  /*2e60*/  BSYNC B1 ;  /* 0x0000000000017941 */ /* 0x000fea0003800000 */
.L_x_64:
[----:B------:R-:W-:Y:S01]  /*2e70*/  @!P4 IMAD R103, R103, R155, R22 ;  /* 0x0000009b6767c224 */ /* 0x000fe200078e0216 */
[----:B------:R-:W-:Y:S04]  /*2e80*/  BSSY B1, `(.L_x_66) ;  /* 0x0000006000017945 */ /* 0x000fe80003800000 */
[----:B------:R0:W-:Y:S01]  /*2e90*/  @!P4 STG.E.U8 desc[UR36][R8.64+0x19], R103 ;  /* 0x000019670800c986 */ /* 0x0001e2000c101124 */
[----:B------:R-:W-:Y:S05]  /*2ea0*/  @P3 BRA `(.L_x_67) ;  /* 0x00000000000c3947 */ /* 0x000fea0003800000 */
[----:B--2---:R-:W3:Y:S02]  /*2eb0*/  LDG.E.U8 R157, desc[UR36][R162.64+0x20] ;  /* 0x00002024a29d7981 */ /* 0x004ee4000c1e1100 */
[----:B---3--:R-:W-:-:S05]  /*2ec0*/  PRMT R89, R157, 0x8880, RZ ;  /* 0x000088809d597816 */ /* 0x008fca00000000ff */
[----:B------:R-:W-:-:S07]  /*2ed0*/  IMAD R22, R89, R156, RZ ;  /* 0x0000009c59167224 */ /* 0x000fce00078e02ff */
.L_x_67:
[----:B------:R-:W-:Y:S05]  /*2ee0*/  BSYNC B1 ;  /* 0x0000000000017941 */ /* 0x000fea0003800000 */
.L_x_66:
[----:B---3--:R-:W-:Y:S01]  /*2ef0*/  @!P3 IMAD R89, R104, R155, R22 ;  /* 0x0000009b6859b224 */ /* 0x008fe200078e0216 */
[----:B------:R-:W-:Y:S04]  /*2f00*/  BSSY B1, `(.L_x_68) ;  /* 0x0000006000017945 */ /* 0x000fe80003800000 */
[----:B------:R3:W-:Y:S01]  /*2f10*/  @!P3 STG.E.U8 desc[UR36][R160.64+0x20], R89 ;  /* 0x00002059a000b986 */ /* 0x0007e2000c101124 */
[----:B------:R-:W-:Y:S05]  /*2f20*/  @P5 BRA `(.L_x_69) ;  /* 0x00000000000c5947 */ /* 0x000fea0003800000 */
[----:B--2---:R-:W3:Y:S02]  /*2f30*/  LDG.E.U8 R157, desc[UR36][R162.64+0x21] ;  /* 0x00002124a29d7981 */ /* 0x004ee4000c1e1100 */
[----:B---3--:R-:W-:-:S05]  /*2f40*/  PRMT R89, R157, 0x8880, RZ ;  /* 0x000088809d597816 */ /* 0x008fca00000000ff */
[----:B------:R-:W-:-:S07]  /*2f50*/  IMAD R22, R89, R156, RZ ;  /* 0x0000009c59167224 */ /* 0x000fce00078e02ff */
.L_x_69:
[----:B------:R-:W-:Y:S05]  /*2f60*/  BSYNC B1 ;  /* 0x0000000000017941 */ /* 0x000fea0003800000 */
.L_x_68:
[----:B------:R-:W-:Y:S01]  /*2f70*/  @!P5 IMAD R105, R105, R155, R22 ;  /* 0x0000009b6969d224 */ /* 0x000fe200078e0216 */
[----:B------:R-:W-:Y:S04]  /*2f80*/  BSSY B1, `(.L_x_70) ;  /* 0x0000006000017945 */ /* 0x000fe80003800000 */
[----:B------:R0:W-:Y:S01]  /*2f90*/  @!P5 STG.E.U8 desc[UR36][R160.64+0x21], R105 ;  /* 0x00002169a000d986 */ /* 0x0001e2000c101124 */
[----:B------:R-:W-:Y:S05]  /*2fa0*/  @P2 BRA `(.L_x_71) ;  /* 0x00000000000c2947 */ /* 0x000fea0003800000 */
[----:B--2---:R-:W3:Y:S02]  /*2fb0*/  LDG.E.U8 R157, desc[UR36][R166.64+0x20] ;  /* 0x00002024a69d7981 */ /* 0x004ee4000c1e1100 */
[----:B---3--:R-:W-:-:S05]  /*2fc0*/  PRMT R89, R157, 0x8880, RZ ;  /* 0x000088809d597816 */ /* 0x008fca00000000ff */
[----:B------:R-:W-:-:S07]  /*2fd0*/  IMAD R22, R89, R156, RZ ;  /* 0x0000009c59167224 */ /* 0x000fce00078e02ff */
.L_x_71:
[----:B------:R-:W-:Y:S05]  /*2fe0*/  BSYNC B1 ;  /* 0x0000000000017941 */ /* 0x000fea0003800000 */
.L_x_70:
        /* <DEDUP_REMOVED lines=11> */
.L_x_73:
[----:B------:R-:W-:Y:S05]  /*30a0*/  BSYNC B1 ;  /* 0x0000000000017941 */ /* 0x000fea0003800000 */
.L_x_72:
[----:B------:R-:W-:Y:S01]  /*30b0*/  @!P4 IMAD R107, R107, R155, R22 ;  /* 0x0000009b6b6bc224 */ /* 0x000fe200078e0216 */
[----:B------:R-:W-:Y:S04]  /*30c0*/  BSSY B1, `(.L_x_74) ;  /* 0x0000006000017945 */ /* 0x000fe80003800000 */
[----:B------:R0:W-:Y:S01]  /*30d0*/  @!P4 STG.E.U8 desc[UR36][R8.64+0x21], R107 ;  /* 0x0000216b0800c986 */ /* 0x0001e2000c101124 */
[----:B------:R-:W-:Y:S05]  /*30e0*/  @P3 BRA `(.L_x_75) ;  /* 0x00000000000c3947 */ /* 0x000fea0003800000 */
[----:B--2---:R-:W3:Y:S02]  /*30f0*/  LDG.E.U8 R157, desc[UR36][R162.64+0x28] ;  /* 0x00002824a29d7981 */ /* 0x004ee4000c1e1100 */
[----:B---3--:R-:W-:-:S05]  /*3100*/  PRMT R89, R157, 0x8880, RZ ;  /* 0x000088809d597816 */ /* 0x008fca00000000ff */
[----:B------:R-:W-:-:S07]  /*3110*/  IMAD R22, R89, R156, RZ ;  /* 0x0000009c59167224 */ /* 0x000fce00078e02ff */
.L_x_75:
[----:B------:R-:W-:Y:S05]  /*3120*/  BSYNC B1 ;  /* 0x0000000000017941 */ /* 0x000fea0003800000 */
.L_x_74:
[----:B---3--:R-:W-:Y:S01]  /*3130*/  @!P3 IMAD R89, R108, R155, R22 ;  /* 0x0000009b6c59b224 */ /* 0x008fe200078e0216 */
[----:B------:R-:W-:Y:S04]  /*3140*/  BSSY B1, `(.L_x_76) ;  /* 0x0000006000017945 */ /* 0x000fe80003800000 */
[----:B------:R3:W-:Y:S01]  /*3150*/  @!P3 STG.E.U8 desc[UR36][R160.64+0x28], R89 ;  /* 0x00002859a000b986 */ /* 0x0007e2000c101124 */
[----:B------:R-:W-:Y:S05]  /*3160*/  @P5 BRA `(.L_x_77) ;  /* 0x00000000000c5947 */ /* 0x000fea0003800000 */
[----:B--2---:R-:W3:Y:S02]  /*3170*/  LDG.E.U8 R157, desc[UR36][R162.64+0x29] ;  /* 0x00002924a29d7981 */ /* 0x004ee4000c1e1100 */
[----:B---3--:R-:W-:-:S05]  /*3180*/  PRMT R89, R157, 0x8880, RZ ;  /* 0x000088809d597816 */ /* 0x008fca00000000ff */
[----:B------:R-:W-:-:S07]  /*3190*/  IMAD R22, R89, R156, RZ ;  /* 0x0000009c59167224 */ /* 0x000fce00078e02ff */
.L_x_77:
[----:B------:R-:W-:Y:S05]  /*31a0*/  BSYNC B1 ;  /* 0x0000000000017941 */ /* 0x000fea0003800000 */
.L_x_76:
[----:B------:R-:W-:Y:S01]  /*31b0*/  @!P5 IMAD R109, R109, R155, R22 ;  /* 0x0000009b6d6dd224 */ /* 0x000fe200078e0216 */
[----:B------:R-:W-:Y:S04]  /*31c0*/  BSSY B1, `(.L_x_78) ;  /* 0x0000006000017945 */ /* 0x000fe80003800000 */
[----:B------:R0:W-:Y:S01]  /*31d0*/  @!P5 STG.E.U8 desc[UR36][R160.64+0x29], R109 ;  /* 0x0000296da000d986 */ /* 0x0001e2000c101124 */
[----:B------:R-:W-:Y:S05]  /*31e0*/  @P2 BRA `(.L_x_79) ;  /* 0x00000000000c2947 */ /* 0x000fea0003800000 */
[----:B--2---:R-:W3:Y:S02]  /*31f0*/  LDG.E.U8 R157, desc[UR36][R166.64+0x28] ;  /* 0x00002824a69d7981 */ /* 0x004ee4000c1e1100 */
[----:B---3--:R-:W-:-:S05]  /*3200*/  PRMT R89, R157, 0x8880, RZ ;  /* 0x000088809d597816 */ /* 0x008fca00000000ff */
[----:B------:R-:W-:-:S07]  /*3210*/  IMAD R22, R89, R156, RZ ;  /* 0x0000009c59167224 */ /* 0x000fce00078e02ff */
.L_x_79:
[----:B------:R-:W-:Y:S05]  /*3220*/  BSYNC B1 ;  /* 0x0000000000017941 */ /* 0x000fea0003800000 */
.L_x_78:
        /* <DEDUP_REMOVED lines=11> */
.L_x_81:
[----:B------:R-:W-:Y:S05]  /*32e0*/  BSYNC B1 ;  /* 0x0000000000017941 */ /* 0x000fea0003800000 */
.L_x_80:
[----:B------:R-:W-:Y:S01]  /*32f0*/  @!P4 IMAD R111, R111, R155, R22 ;  /* 0x0000009b6f6fc224 */ /* 0x000fe200078e0216 */
[----:B------:R-:W-:Y:S04]  /*3300*/  BSSY B1, `(.L_x_82) ;  /* 0x0000006000017945 */ /* 0x000fe80003800000 */
[----:B------:R0:W-:Y:S01]  /*3310*/  @!P4 STG.E.U8 desc[UR36][R8.64+0x29], R111 ;  /* 0x0000296f0800c986 */ /* 0x0001e2000c101124 */
[----:B------:R-:W-:Y:S05]  /*3320*/  @P3 BRA `(.L_x_83) ;  /* 0x00000000000c3947 */ /* 0x000fea0003800000 */
[----:B--2---:R-:W3:Y:S02]  /*3330*/  LDG.E.U8 R157, desc[UR36][R162.64+0x30] ;  /* 0x00003024a29d7981 */ /* 0x004ee4000c1e1100 */
[----:B---3--:R-:W-:-:S05]  /*3340*/  PRMT R89, R157, 0x8880, RZ ;  /* 0x000088809d597816 */ /* 0x008fca00000000ff */
[----:B------:R-:W-:-:S07]  /*3350*/  IMAD R22, R89, R156, RZ ;  /* 0x0000009c59167224 */ /* 0x000fce00078e02ff */
.L_x_83:
[----:B------:R-:W-:Y:S05]  /*3360*/  BSYNC B1 ;  /* 0x0000000000017941 */ /* 0x000fea0003800000 */
.L_x_82:
[----:B---3--:R-:W-:Y:S01]  /*3370*/  @!P3 IMAD R89, R112, R155, R22 ;  /* 0x0000009b7059b224 */ /* 0x008fe200078e0216 */
[----:B------:R-:W-:Y:S04]  /*3380*/  BSSY B1, `(.L_x_84) ;  /* 0x0000006000017945 */ /* 0x000fe80003800000 */
[----:B------:R3:W-:Y:S01]  /*3390*/  @!P3 STG.E.U8 desc[UR36][R160.64+0x30], R89 ;  /* 0x00003059a000b986 */ /* 0x0007e2000c101124 */
[----:B------:R-:W-:Y:S05]  /*33a0*/  @P5 BRA `(.L_x_85) ;  /* 0x00000000000c5947 */ /* 0x000fea0003800000 */
[----:B--2---:R-:W3:Y:S02]  /*33b0*/  LDG.E.U8 R157, desc[UR36][R162.64+0x31] ;  /* 0x00003124a29d7981 */ /* 0x004ee4000c1e1100 */
[----:B---3--:R-:W-:-:S05]  /*33c0*/  PRMT R89, R157, 0x8880, RZ ;  /* 0x000088809d597816 */ /* 0x008fca00000000ff */
[----:B------:R-:W-:-:S07]  /*33d0*/  IMAD R22, R89, R156, RZ ;  /* 0x0000009c59167224 */ /* 0x000fce00078e02ff */
.L_x_85:
[----:B------:R-:W-:Y:S05]  /*33e0*/  BSYNC B1 ;  /* 0x0000000000017941 */ /* 0x000fea0003800000 */
.L_x_84:
[----:B------:R-:W-:Y:S01]  /*33f0*/  @!P5 IMAD R113, R113, R155, R22 ;  /* 0x0000009b7171d224 */ /* 0x000fe200078e0216 */
[----:B------:R-:W-:Y:S04]  /*3400*/  BSSY B1, `(.L_x_86) ;  /* 0x0000006000017945 */ /* 0x000fe80003800000 */
[----:B------:R0:W-:Y:S01]  /*3410*/  @!P5 STG.E.U8 desc[UR36][R160.64+0x31], R113 ;  /* 0x00003171a000d986 */ /* 0x0001e2000c101124 */
[----:B------:R-:W-:Y:S05]  /*3420*/  @P2 BRA `(.L_x_87) ;  /* 0x00000000000c2947 */ /* 0x000fea0003800000 */
[----:B--2---:R-:W3:Y:S02]  /*3430*/  LDG.E.U8 R157, desc[UR36][R166.64+0x30] ;  /* 0x00003024a69d7981 */ /* 0x004ee4000c1e1100 */
[----:B---3--:R-:W-:-:S05]  /*3440*/  PRMT R89, R157, 0x8880, RZ ;  /* 0x000088809d597816 */ /* 0x008fca00000000ff */
[----:B------:R-:W-:-:S07]  /*3450*/  IMAD R22, R89, R156, RZ ;  /* 0x0000009c59167224 */ /* 0x000fce00078e02ff */
.L_x_87:
[----:B------:R-:W-:Y:S05]  /*3460*/  BSYNC B1 ;  /* 0x0000000000017941 */ /* 0x000fea0003800000 */
.L_x_86:
        /* <DEDUP_REMOVED lines=11> */
.L_x_89:
[----:B------:R-:W-:Y:S05]  /*3520*/  BSYNC B1 ;  /* 0x0000000000017941 */ /* 0x000fea0003800000 */
.L_x_88:
[----:B------:R-:W-:Y:S01]  /*3530*/  @!P4 IMAD R115, R115, R155, R22 ;  /* 0x0000009b7373c224 */ /* 0x000fe200078e0216 */
[----:B------:R-:W-:Y:S04]  /*3540*/  BSSY B1, `(.L_x_90) ;  /* 0x0000006000017945 */ /* 0x000fe80003800000 */
[----:B------:R0:W-:Y:S01]  /*3550*/  @!P4 STG.E.U8 desc[UR36][R8.64+0x31], R115 ;  /* 0x000031730800c986 */ /* 0x0001e2000c101124 */
[----:B------:R-:W-:Y:S05]  /*3560*/  @P3 BRA `(.L_x_91) ;  /* 0x00000000000c3947 */ /* 0x000fea0003800000 */
[----:B--2---:R-:W3:Y:S02]  /*3570*/  LDG.E.U8 R157, desc[UR36][R162.64+0x38] ;  /* 0x00003824a29d7981 */ /* 0x004ee4000c1e1100 */
[----:B---3--:R-:W-:-:S05]  /*3580*/  PRMT R89, R157, 0x8880, RZ ;  /* 0x000088809d597816 */ /* 0x008fca00000000ff */
[----:B------:R-:W-:-:S07]  /*3590*/  IMAD R22, R89, R156, RZ ;  /* 0x0000009c59167224 */ /* 0x000fce00078e02ff */
.L_x_91:
[----:B------:R-:W-:Y:S05]  /*35a0*/  BSYNC B1 ;  /* 0x0000000000017941 */ /* 0x000fea0003800000 */
.L_x_90:
[----:B---3--:R-:W-:Y:S01]  /*35b0*/  @!P3 IMAD R89, R116, R155, R22 ;  /* 0x0000009b7459b224 */ /* 0x008fe200078e0216 */
[----:B------:R-:W-:Y:S04]  /*35c0*/  BSSY B1, `(.L_x_92) ;  /* 0x0000006000017945 */ /* 0x000fe80003800000 */
[----:B------:R3:W-:Y:S01]  /*35d0*/  @!P3 STG.E.U8 desc[UR36][R160.64+0x38], R89 ;  /* 0x00003859a000b986 */ /* 0x0007e2000c101124 */
[----:B------:R-:W-:Y:S05]  /*35e0*/  @P5 BRA `(.L_x_93) ;  /* 0x00000000000c5947 */ /* 0x000fea0003800000 */
[----:B--2---:R-:W3:Y:S02]  /*35f0*/  LDG.E.U8 R157, desc[UR36][R162.64+0x39] ;  /* 0x00003924a29d7981 */ /* 0x004ee4000c1e1100 */
[----:B---3--:R-:W-:-:S05]  /*3600*/  PRMT R89, R157, 0x8880, RZ ;  /* 0x000088809d597816 */ /* 0x008fca00000000ff */
[----:B------:R-:W-:-:S07]  /*3610*/  IMAD R22, R89, R156, RZ ;  /* 0x0000009c59167224 */ /* 0x000fce00078e02ff */
.L_x_93:
[----:B------:R-:W-:Y:S05]  /*3620*/  BSYNC B1 ;  /* 0x0000000000017941 */ /* 0x000fea0003800000 */
.L_x_92:
[----:B------:R-:W-:Y:S01]  /*3630*/  @!P5 IMAD R117, R117, R155, R22 ;  /* 0x0000009b7575d224 */ /* 0x000fe200078e0216 */
[----:B------:R-:W-:Y:S04]  /*3640*/  BSSY B1, `(.L_x_94) ;  /* 0x0000006000017945 */ /* 0x000fe80003800000 */
[----:B------:R0:W-:Y:S01]  /*3650*/  @!P5 STG.E.U8 desc[UR36][R160.64+0x39], R117 ;  /* 0x00003975a000d986 */ /* 0x0001e2000c101124 */
[----:B------:R-:W-:Y:S05]  /*3660*/  @P2 BRA `(.L_x_95) ;  /* 0x00000000000c2947 */ /* 0x000fea0003800000 */
[----:B--2---:R-:W3:Y:S02]  /*3670*/  LDG.E.U8 R157, desc[UR36][R166.64+0x38] ;  /* 0x00003824a69d7981 */ /* 0x004ee4000c1e1100 */
[----:B---3--:R-:W-:-:S05]  /*3680*/  PRMT R89, R157, 0x8880, RZ ;  /* 0x000088809d597816 */ /* 0x008fca00000000ff */
[----:B------:R-:W-:-:S07]  /*3690*/  IMAD R22, R89, R156, RZ ;  /* 0x0000009c59167224 */ /* 0x000fce00078e02ff */
.L_x_95:
[----:B------:R-:W-:Y:S05]  /*36a0*/  BSYNC B1 ;  /* 0x0000000000017941 */ /* 0x000fea0003800000 */
.L_x_94:
        /* <DEDUP_REMOVED lines=11> */
.L_x_97:
[----:B------:R-:W-:Y:S05]  /*3760*/  BSYNC B1 ;  /* 0x0000000000017941 */ /* 0x000fea0003800000 */
.L_x_96:
[----:B------:R-:W-:Y:S01]  /*3770*/  @!P4 IMAD R119, R119, R155, R22 ;  /* 0x0000009b7777c224 */ /* 0x000fe200078e0216 */
[----:B------:R-:W-:Y:S04]  /*3780*/  BSSY B1, `(.L_x_98) ;  /* 0x0000006000017945 */ /* 0x000fe80003800000 */
[----:B------:R0:W-:Y:S01]  /*3790*/  @!P4 STG.E.U8 desc[UR36][R8.64+0x39], R119 ;  /* 0x000039770800c986 */ /* 0x0001e2000c101124 */
[----:B------:R-:W-:Y:S05]  /*37a0*/  @P3 BRA `(.L_x_99) ;  /* 0x00000000000c3947 */ /* 0x000fea0003800000 */
[----:B--2---:R-:W3:Y:S02]  /*37b0*/  LDG.E.U8 R157, desc[UR36][R162.64+0x40] ;  /* 0x00004024a29d7981 */ /* 0x004ee4000c1e1100 */
[----:B---3--:R-:W-:-:S05]  /*37c0*/  PRMT R89, R157, 0x8880, RZ ;  /* 0x000088809d597816 */ /* 0x008fca00000000ff */
[----:B------:R-:W-:-:S07]  /*37d0*/  IMAD R22, R89, R156, RZ ;  /* 0x0000009c59167224 */ /* 0x000fce00078e02ff */
.L_x_99:
[----:B------:R-:W-:Y:S05]  /*37e0*/  BSYNC B1 ;  /* 0x0000000000017941 */ /* 0x000fea0003800000 */
.L_x_98:
[----:B---3--:R-:W-:Y:S01]  /*37f0*/  @!P3 IMAD R89, R120, R155, R22 ;  /* 0x0000009b7859b224 */ /* 0x008fe200078e0216 */
[----:B------:R-:W-:Y:S04]  /*3800*/  BSSY B1, `(.L_x_100) ;  /* 0x0000006000017945 */ /* 0x000fe80003800000 */
[----:B------:R3:W-:Y:S01]  /*3810*/  @!P3 STG.E.U8 desc[UR36][R160.64+0x40], R89 ;  /* 0x00004059a000b986 */ /* 0x0007e2000c101124 */
[----:B------:R-:W-:Y:S05]  /*3820*/  @P5 BRA `(.L_x_101) ;  /* 0x00000000000c5947 */ /* 0x000fea0003800000 */
[----:B--2---:R-:W3:Y:S02]  /*3830*/  LDG.E.U8 R157, desc[UR36][R162.64+0x41] ;  /* 0x00004124a29d7981 */ /* 0x004ee4000c1e1100 */
[----:B---3--:R-:W-:-:S05]  /*3840*/  PRMT R89, R157, 0x8880, RZ ;  /* 0x000088809d597816 */ /* 0x008fca00000000ff */
[----:B------:R-:W-:-:S07]  /*3850*/  IMAD R22, R89, R156, RZ ;  /* 0x0000009c59167224 */ /* 0x000fce00078e02ff */
.L_x_101:
[----:B------:R-:W-:Y:S05]  /*3860*/  BSYNC B1 ;  /* 0x0000000000017941 */ /* 0x000fea0003800000 */
.L_x_100:
[----:B------:R-:W-:Y:S01]  /*3870*/  @!P5 IMAD R121, R121, R155, R22 ;  /* 0x0000009b7979d224 */ /* 0x000fe200078e0216 */
[----:B------:R-:W-:Y:S04]  /*3880*/  BSSY B1, `(.L_x_102) ;  /* 0x0000006000017945 */ /* 0x000fe80003800000 */
[----:B------:R0:W-:Y:S01]  /*3890*/  @!P5 STG.E.U8 desc[UR36][R160.64+0x41], R121 ;  /* 0x00004179a000d986 */ /* 0x0001e2000c101124 */
[----:B------:R-:W-:Y:S05]  /*38a0*/  @P2 BRA `(.L_x_103) ;  /* 0x00000000000c2947 */ /* 0x000fea0003800000 */
[----:B--2---:R-:W3:Y:S02]  /*38b0*/  LDG.E.U8 R157, desc[UR36][R166.64+0x40] ;  /* 0x00004024a69d7981 */ /* 0x004ee4000c1e1100 */
[----:B---3--:R-:W-:-:S05]  /*38c0*/  PRMT R89, R157, 0x8880, RZ ;  /* 0x000088809d597816 */ /* 0x008fca00000000ff */
[----:B------:R-:W-:-:S07]  /*38d0*/  IMAD R22, R89, R156, RZ ;  /* 0x0000009c59167224 */ /* 0x000fce00078e02ff */
.L_x_103:
[----:B------:R-:W-:Y:S05]  /*38e0*/  BSYNC B1 ;  /* 0x0000000000017941 */ /* 0x000fea0003800000 */
.L_x_102:
        /* <DEDUP_REMOVED lines=11> */
.L_x_105:
[----:B------:R-:W-:Y:S05]  /*39a0*/  BSYNC B1 ;  /* 0x0000000000017941 */ /* 0x000fea0003800000 */
.L_x_104:
[----:B------:R-:W-:Y:S01]  /*39b0*/  @!P4 IMAD R123, R123, R155, R22 ;  /* 0x0000009b7b7bc224 */ /* 0x000fe200078e0216 */
[----:B------:R-:W-:Y:S04]  /*39c0*/  BSSY B1, `(.L_x_106) ;  /* 0x0000006000017945 */ /* 0x000fe80003800000 */
[----:B------:R0:W-:Y:S01]  /*39d0*/  @!P4 STG.E.U8 desc[UR36][R8.64+0x41], R123 ;  /* 0x0000417b0800c986 */ /* 0x0001e2000c101124 */
[----:B------:R-:W-:Y:S05]  /*39e0*/  @P3 BRA `(.L_x_107) ;  /* 0x00000000000c3947 */ /* 0x000fea0003800000 */
[----:B--2---:R-:W3:Y:S02]  /*39f0*/  LDG.E.U8 R157, desc[UR36][R162.64+0x48] ;  /* 0x00004824a29d7981 */ /* 0x004ee4000c1e1100 */
[----:B---3--:R-:W-:-:S05]  /*3a00*/  PRMT R89, R157, 0x8880, RZ ;  /* 0x000088809d597816 */ /* 0x008fca00000000ff */
[----:B------:R-:W-:-:S07]  /*3a10*/  IMAD R22, R89, R156, RZ ;  /* 0x0000009c59167224 */ /* 0x000fce00078e02ff */
.L_x_107:
[----:B------:R-:W-:Y:S05]  /*3a20*/  BSYNC B1 ;  /* 0x0000000000017941 */ /* 0x000fea0003800000 */
.L_x_106:
[----:B---3--:R-:W-:Y:S01]  /*3a30*/  @!P3 IMAD R89, R124, R155, R22 ;  /* 0x0000009b7c59b224 */ /* 0x008fe200078e0216 */
[----:B------:R-:W-:Y:S04]  /*3a40*/  BSSY B1, `(.L_x_108) ;  /* 0x0000006000017945 */ /* 0x000fe80003800000 */
[----:B------:R3:W-:Y:S01]  /*3a50*/  @!P3 STG.E.U8 desc[UR36][R160.64+0x48], R89 ;  /* 0x00004859a000b986 */ /* 0x0007e2000c101124 */
[----:B------:R-:W-:Y:S05]  /*3a60*/  @P5 BRA `(.L_x_109) ;  /* 0x00000000000c5947 */ /* 0x000fea0003800000 */
[----:B--2---:R-:W3:Y:S02]  /*3a70*/  LDG.E.U8 R157, desc[UR36][R162.64+0x49] ;  /* 0x00004924a29d7981 */ /* 0x004ee4000c1e1100 */
[----:B---3--:R-:W-:-:S05]  /*3a80*/  PRMT R89, R157, 0x8880, RZ ;  /* 0x000088809d597816 */ /* 0x008fca00000000ff */
[----:B------:R-:W-:-:S07]  /*3a90*/  IMAD R22, R89, R156, RZ ;  /* 0x0000009c59167224 */ /* 0x000fce00078e02ff */
.L_x_109:
[----:B------:R-:W-:Y:S05]  /*3aa0*/  BSYNC B1 ;  /* 0x0000000000017941 */ /* 0x000fea0003800000 */
.L_x_108:
[----:B------:R-:W-:Y:S01]  /*3ab0*/  @!P5 IMAD R125, R125, R155, R22 ;  /* 0x0000009b7d7dd224 */ /* 0x000fe200078e0216 */
[----:B------:R-:W-:Y:S04]  /*3ac0*/  BSSY B1, `(.L_x_110) ;  /* 0x0000006000017945 */ /* 0x000fe80003800000 */
[----:B------:R0:W-:Y:S01]  /*3ad0*/  @!P5 STG.E.U8 desc[UR36][R160.64+0x49], R125 ;  /* 0x0000497da000d986 */ /* 0x0001e2000c101124 */
[----:B------:R-:W-:Y:S05]  /*3ae0*/  @P2 BRA `(.L_x_111) ;  /* 0x00000000000c2947 */ /* 0x000fea0003800000 */
[----:B--2---:R-:W3:Y:S02]  /*3af0*/  LDG.E.U8 R157, desc[UR36][R166.64+0x48] ;  /* 0x00004824a69d7981 */ /* 0x004ee4000c1e1100 */
[----:B---3--:R-:W-:-:S05]  /*3b00*/  PRMT R89, R157, 0x8880, RZ ;  /* 0x000088809d597816 */ /* 0x008fca00000000ff */
[----:B------:R-:W-:-:S07]  /*3b10*/  IMAD R22, R89, R156, RZ ;  /* 0x0000009c59167224 */ /* 0x000fce00078e02ff */
.L_x_111:
[----:B------:R-:W-:Y:S05]  /*3b20*/  BSYNC B1 ;  /* 0x0000000000017941 */ /* 0x000fea0003800000 */
.L_x_110:
        /* <DEDUP_REMOVED lines=11> */
.L_x_113:
[----:B------:R-:W-:Y:S05]  /*3be0*/  BSYNC B1 ;  /* 0x0000000000017941 */ /* 0x000fea0003800000 */
.L_x_112:
[----:B------:R-:W-:Y:S01]  /*3bf0*/  @!P4 IMAD R127, R127, R155, R22 ;  /* 0x0000009b7f7fc224 */ /* 0x000fe200078e0216 */
[----:B------:R-:W-:Y:S04]  /*3c00*/  BSSY B1, `(.L_x_114) ;  /* 0x0000006000017945 */ /* 0x000fe80003800000 */
[----:B------:R0:W-:Y:S01]  /*3c10*/  @!P4 STG.E.U8 desc[UR36][R8.64+0x49], R127 ;  /* 0x0000497f0800c986 */ /* 0x0001e2000c101124 */
[----:B------:R-:W-:Y:S05]  /*3c20*/  @P3 BRA `(.L_x_115) ;  /* 0x00000000000c3947 */ /* 0x000fea0003800000 */
[----:B--2---:R-:W3:Y:S02]  /*3c30*/  LDG.E.U8 R157, desc[UR36][R162.64+0x50] ;  /* 0x00005024a29d7981 */ /* 0x004ee4000c1e1100 */
[----:B---3--:R-:W-:-:S05]  /*3c40*/  PRMT R89, R157, 0x8880, RZ ;  /* 0x000088809d597816 */ /* 0x008fca00000000ff */
[----:B------:R-:W-:-:S07]  /*3c50*/  IMAD R22, R89, R156, RZ ;  /* 0x0000009c59167224 */ /* 0x000fce00078e02ff */
.L_x_115:
[----:B------:R-:W-:Y:S05]  /*3c60*/  BSYNC B1 ;  /* 0x0000000000017941 */ /* 0x000fea0003800000 */
.L_x_114:
[----:B---3--:R-:W-:Y:S01]  /*3c70*/  @!P3 IMAD R89, R128, R155, R22 ;  /* 0x0000009b8059b224 */ /* 0x008fe200078e0216 */
[----:B------:R-:W-:Y:S04]  /*3c80*/  BSSY B1, `(.L_x_116) ;  /* 0x0000006000017945 */ /* 0x000fe80003800000 */
[----:B------:R3:W-:Y:S01]  /*3c90*/  @!P3 STG.E.U8 desc[UR36][R160.64+0x50], R89 ;  /* 0x00005059a000b986 */ /* 0x0007e2000c101124 */
[----:B------:R-:W-:Y:S05]  /*3ca0*/  @P5 BRA `(.L_x_117) ;  /* 0x00000000000c5947 */ /* 0x000fea0003800000 */
[----:B--2---:R-:W3:Y:S02]  /*3cb0*/  LDG.E.U8 R157, desc[UR36][R162.64+0x51] ;  /* 0x00005124a29d7981 */ /* 0x004ee4000c1e1100 */
[----:B---3--:R-:W-:-:S05]  /*3cc0*/  PRMT R89, R157, 0x8880, RZ ;  /* 0x000088809d597816 */ /* 0x008fca00000000ff */
[----:B------:R-:W-:-:S07]  /*3cd0*/  IMAD R22, R89, R156, RZ ;  /* 0x0000009c59167224 */ /* 0x000fce00078e02ff */
.L_x_117:
[----:B------:R-:W-:Y:S05]  /*3ce0*/  BSYNC B1 ;  /* 0x0000000000017941 */ /* 0x000fea0003800000 */
.L_x_116:
[----:B------:R-:W-:Y:S01]  /*3cf0*/  @!P5 IMAD R129, R129, R155, R22 ;  /* 0x0000009b8181d224 */ /* 0x000fe200078e0216 */
[----:B------:R-:W-:Y:S04]  /*3d00*/  BSSY B1, `(.L_x_118) ;  /* 0x0000006000017945 */ /* 0x000fe80003800000 */
[----:B------:R0:W-:Y:S01]  /*3d10*/  @!P5 STG.E.U8 desc[UR36][R160.64+0x51], R129 ;  /* 0x00005181a000d986 */ /* 0x0001e2000c101124 */
[----:B------:R-:W-:Y:S05]  /*3d20*/  @P2 BRA `(.L_x_119) ;  /* 0x00000000000c2947 */ /* 0x000fea0003800000 */
[----:B--2---:R-:W3:Y:S02]  /*3d30*/  LDG.E.U8 R157, desc[UR36][R166.64+0x50] ;  /* 0x00005024a69d7981 */ /* 0x004ee4000c1e1100 */
[----:B---3--:R-:W-:-:S05]  /*3d40*/  PRMT R89, R157, 0x8880, RZ ;  /* 0x000088809d597816 */ /* 0x008fca00000000ff */
[----:B------:R-:W-:-:S07]  /*3d50*/  IMAD R22, R89, R156, RZ ;  /* 0x0000009c59167224 */ /* 0x000fce00078e02ff */
.L_x_119:
[----:B------:R-:W-:Y:S05]  /*3d60*/  BSYNC B1 ;  /* 0x0000000000017941 */ /* 0x000fea0003800000 */
.L_x_118:
        /* <DEDUP_REMOVED lines=11> */
.L_x_121:
[----:B------:R-:W-:Y:S05]  /*3e20*/  BSYNC B1 ;  /* 0x0000000000017941 */ /* 0x000fea0003800000 */
.L_x_120:
[----:B------:R-:W-:Y:S01]  /*3e30*/  @!P4 IMAD R131, R131, R155, R22 ;  /* 0x0000009b8383c224 */ /* 0x000fe200078e0216 */
[----:B------:R-:W-:Y:S04]  /*3e40*/  BSSY B1, `(.L_x_122) ;  /* 0x0000006000017945 */ /* 0x000fe80003800000 */
[----:B------:R0:W-:Y:S01]  /*3e50*/  @!P4 STG.E.U8 desc[UR36][R8.64+0x51], R131 ;  /* 0x000051830800c986 */ /* 0x0001e2000c101124 */
[----:B------:R-:W-:Y:S05]  /*3e60*/  @P3 BRA `(.L_x_123) ;  /* 0x00000000000c3947 */ /* 0x000fea0003800000 */
[----:B--2---:R-:W3:Y:S02]  /*3e70*/  LDG.E.U8 R157, desc[UR36][R162.64+0x58] ;  /* 0x00005824a29d7981 */ /* 0x004ee4000c1e1100 */
[----:B---3--:R-:W-:-:S05]  /*3e80*/  PRMT R89, R157, 0x8880, RZ ;  /* 0x000088809d597816 */ /* 0x008fca00000000ff */
[----:B------:R-:W-:-:S07]  /*3e90*/  IMAD R22, R89, R156, RZ ;  /* 0x0000009c59167224 */ /* 0x000fce00078e02ff */
.L_x_123:
[----:B------:R-:W-:Y:S05]  /*3ea0*/  BSYNC B1 ;  /* 0x0000000000017941 */ /* 0x000fea0003800000 */
.L_x_122:
[----:B---3--:R-:W-:Y:S01]  /*3eb0*/  @!P3 IMAD R89, R132, R155, R22 ;  /* 0x0000009b8459b224 */ /* 0x008fe200078e0216 */
[----:B------:R-:W-:Y:S04]  /*3ec0*/  BSSY B1, `(.L_x_124) ;  /* 0x0000006000017945 */ /* 0x000fe80003800000 */
[----:B------:R3:W-:Y:S01]  /*3ed0*/  @!P3 STG.E.U8 desc[UR36][R160.64+0x58], R89 ;  /* 0x00005859a000b986 */ /* 0x0007e2000c101124 */
[----:B------:R-:W-:Y:S05]  /*3ee0*/  @P5 BRA `(.L_x_125) ;  /* 0x00000000000c5947 */ /* 0x000fea0003800000 */
[----:B--2---:R-:W3:Y:S02]  /*3ef0*/  LDG.E.U8 R157, desc[UR36][R162.64+0x59] ;  /* 0x00005924a29d7981 */ /* 0x004ee4000c1e1100 */
[----:B---3--:R-:W-:-:S05]  /*3f00*/  PRMT R89, R157, 0x8880, RZ ;  /* 0x000088809d597816 */ /* 0x008fca00000000ff */
[----:B------:R-:W-:-:S07]  /*3f10*/  IMAD R22, R89, R156, RZ ;  /* 0x0000009c59167224 */ /* 0x000fce00078e02ff */
.L_x_125:
[----:B------:R-:W-:Y:S05]  /*3f20*/  BSYNC B1 ;  /* 0x0000000000017941 */ /* 0x000fea0003800000 */
.L_x_124:
[----:B------:R-:W-:Y:S01]  /*3f30*/  @!P5 IMAD R133, R133, R155, R22 ;  /* 0x0000009b8585d224 */ /* 0x000fe200078e0216 */
[----:B------:R-:W-:Y:S04]  /*3f40*/  BSSY B1, `(.L_x_126) ;  /* 0x0000006000017945 */ /* 0x000fe80003800000 */
[----:B------:R0:W-:Y:S01]  /*3f50*/  @!P5 STG.E.U8 desc[UR36][R160.64+0x59], R133 ;  /* 0x00005985a000d986 */ /* 0x0001e2000c101124 */
[----:B------:R-:W-:Y:S05]  /*3f60*/  @P2 BRA `(.L_x_127) ;  /* 0x00000000000c2947 */ /* 0x000fea0003800000 */
[----:B--2---:R-:W3:Y:S02]  /*3f70*/  LDG.E.U8 R157, desc[UR36][R166.64+0x58] ;  /* 0x00005824a69d7981 */ /* 0x004ee4000c1e1100 */
[----:B---3--:R-:W-:-:S05]  /*3f80*/  PRMT R89, R157, 0x8880, RZ ;  /* 0x000088809d597816 */ /* 0x008fca00000000ff */
[----:B------:R-:W-:-:S07]  /*3f90*/  IMAD R22, R89, R156, RZ ;  /* 0x0000009c59167224 */ /* 0x000fce00078e02ff */
.L_x_127:
[----:B------:R-:W-:Y:S05]  /*3fa0*/  BSYNC B1 ;  /* 0x0000000000017941 */ /* 0x000fea0003800000 */
.L_x_126:
        /* <DEDUP_REMOVED lines=11> */
.L_x_129:
[----:B------:R-:W-:Y:S05]  /*4060*/  BSYNC B1 ;  /* 0x0000000000017941 */ /* 0x000fea0003800000 */
.L_x_128:
[----:B------:R-:W-:Y:S01]  /*4070*/  @!P4 IMAD R135, R135, R155, R22 ;  /* 0x0000009b8787c224 */ /* 0x000fe200078e0216 */
[----:B------:R-:W-:Y:S04]  /*4080*/  BSSY B1, `(.L_x_130) ;  /* 0x0000006000017945 */ /* 0x000fe80003800000 */
[----:B------:R0:W-:Y:S01]  /*4090*/  @!P4 STG.E.U8 desc[UR36][R8.64+0x59], R135 ;  /* 0x000059870800c986 */ /* 0x0001e2000c101124 */
[----:B------:R-:W-:Y:S05]  /*40a0*/  @P3 BRA `(.L_x_131) ;  /* 0x00000000000c3947 */ /* 0x000fea0003800000 */
[----:B--2---:R-:W3:Y:S02]  /*40b0*/  LDG.E.U8 R157, desc[UR36][R162.64+0x60] ;  /* 0x00006024a29d7981 */ /* 0x004ee4000c1e1100 */
[----:B---3--:R-:W-:-:S05]  /*40c0*/  PRMT R89, R157, 0x8880, RZ ;  /* 0x000088809d597816 */ /* 0x008fca00000000ff */
[----:B------:R-:W-:-:S07]  /*40d0*/  IMAD R22, R89, R156, RZ ;  /* 0x0000009c59167224 */ /* 0x000fce00078e02ff */
.L_x_131:
[----:B------:R-:W-:Y:S05]  /*40e0*/  BSYNC B1 ;  /* 0x0000000000017941 */ /* 0x000fea0003800000 */
.L_x_130:
[----:B---3--:R-:W-:Y:S01]  /*40f0*/  @!P3 IMAD R89, R136, R155, R22 ;  /* 0x0000009b8859b224 */ /* 0x008fe200078e0216 */
[----:B------:R-:W-:Y:S04]  /*4100*/  BSSY B1, `(.L_x_132) ;  /* 0x0000006000017945 */ /* 0x000fe80003800000 */
[----:B------:R3:W-:Y:S01]  /*4110*/  @!P3 STG.E.U8 desc[UR36][R160.64+0x60], R89 ;  /* 0x00006059a000b986 */ /* 0x0007e2000c101124 */
[----:B------:R-:W-:Y:S05]  /*4120*/  @P5 BRA `(.L_x_133) ;  /* 0x00000000000c5947 */ /* 0x000fea0003800000 */
[----:B--2---:R-:W3:Y:S02]  /*4130*/  LDG.E.U8 R157, desc[UR36][R162.64+0x61] ;  /* 0x00006124a29d7981 */ /* 0x004ee4000c1e1100 */
[----:B---3--:R-:W-:-:S05]  /*4140*/  PRMT R89, R157, 0x8880, RZ ;  /* 0x000088809d597816 */ /* 0x008fca00000000ff */
[----:B------:R-:W-:-:S07]  /*4150*/  IMAD R22, R89, R156, RZ ;  /* 0x0000009c59167224 */ /* 0x000fce00078e02ff */
.L_x_133:
[----:B------:R-:W-:Y:S05]  /*4160*/  BSYNC B1 ;  /* 0x0000000000017941 */ /* 0x000fea0003800000 */
.L_x_132:
[----:B------:R-:W-:Y:S01]  /*4170*/  @!P5 IMAD R137, R137, R155, R22 ;  /* 0x0000009b8989d224 */ /* 0x000fe200078e0216 */
[----:B------:R-:W-:Y:S04]  /*4180*/  BSSY B1, `(.L_x_134) ;  /* 0x0000006000017945 */ /* 0x000fe80003800000 */
[----:B------:R0:W-:Y:S01]  /*4190*/  @!P5 STG.E.U8 desc[UR36][R160.64+0x61], R137 ;  /* 0x00006189a000d986 */ /* 0x0001e2000c101124 */
[----:B------:R-:W-:Y:S05]  /*41a0*/  @P2 BRA `(.L_x_135) ;  /* 0x00000000000c2947 */ /* 0x000fea0003800000 */
[----:B--2---:R-:W3:Y:S02]  /*41b0*/  LDG.E.U8 R157, desc[UR36][R166.64+0x60] ;  /* 0x00006024a69d7981 */ /* 0x004ee4000c1e1100 */
[----:B---3--:R-:W-:-:S05]  /*41c0*/  PRMT R89, R157, 0x8880, RZ ;  /* 0x000088809d597816 */ /* 0x008fca00000000ff */
[----:B------:R-:W-:-:S07]  /*41d0*/  IMAD R22, R89, R156, RZ ;  /* 0x0000009c59167224 */ /* 0x000fce00078e02ff */
.L_x_135:
[----:B------:R-:W-:Y:S05]  /*41e0*/  BSYNC B1 ;  /* 0x0000000000017941 */ /* 0x000fea0003800000 */
.L_x_134:
        /* <DEDUP_REMOVED lines=11> */
.L_x_137:
[----:B------:R-:W-:Y:S05]  /*42a0*/  BSYNC B1 ;  /* 0x0000000000017941 */ /* 0x000fea0003800000 */
.L_x_136:
[----:B------:R-:W-:Y:S01]  /*42b0*/  @!P4 IMAD R139, R139, R155, R22 ;  /* 0x0000009b8b8bc224 */ /* 0x000fe200078e0216 */
[----:B------:R-:W-:Y:S04]  /*42c0*/  BSSY B1, `(.L_x_138) ;  /* 0x0000006000017945 */ /* 0x000fe80003800000 */
[----:B------:R0:W-:Y:S01]  /*42d0*/  @!P4 STG.E.U8 desc[UR36][R8.64+0x61], R139 ;  /* 0x0000618b0800c986 */ /* 0x0001e2000c101124 */
[----:B------:R-:W-:Y:S05]  /*42e0*/  @P3 BRA `(.L_x_139) ;  /* 0x00000000000c3947 */ /* 0x000fea0003800000 */
[----:B--2---:R-:W3:Y:S02]  /*42f0*/  LDG.E.U8 R157, desc[UR36][R162.64+0x68] ;  /* 0x00006824a29d7981 */ /* 0x004ee4000c1e1100 */
[----:B---3--:R-:W-:-:S05]  /*4300*/  PRMT R89, R157, 0x8880, RZ ;  /* 0x000088809d597816 */ /* 0x008fca00000000ff */
[----:B------:R-:W-:-:S07]  /*4310*/  IMAD R22, R89, R156, RZ ;  /* 0x0000009c59167224 */ /* 0x000fce00078e02ff */
.L_x_139:
[----:B------:R-:W-:Y:S05]  /*4320*/  BSYNC B1 ;  /* 0x0000000000017941 */ /* 0x000fea0003800000 */
.L_x_138:
[----:B---3--:R-:W-:Y:S01]  /*4330*/  @!P3 IMAD R89, R140, R155, R22 ;  /* 0x0000009b8c59b224 */ /* 0x008fe200078e0216 */
[----:B------:R-:W-:Y:S04]  /*4340*/  BSSY B1, `(.L_x_140) ;  /* 0x0000006000017945 */ /* 0x000fe80003800000 */
[----:B------:R3:W-:Y:S01]  /*4350*/  @!P3 STG.E.U8 desc[UR36][R160.64+0x68], R89 ;  /* 0x00006859a000b986 */ /* 0x0007e2000c101124 */
[----:B------:R-:W-:Y:S05]  /*4360*/  @P5 BRA `(.L_x_141) ;  /* 0x00000000000c5947 */ /* 0x000fea0003800000 */
[----:B--2---:R-:W3:Y:S02]  /*4370*/  LDG.E.U8 R157, desc[UR36][R162.64+0x69] ;  /* 0x00006924a29d7981 */ /* 0x004ee4000c1e1100 */
[----:B---3--:R-:W-:-:S05]  /*4380*/  PRMT R89, R157, 0x8880, RZ ;  /* 0x000088809d597816 */ /* 0x008fca00000000ff */
[----:B------:R-:W-:-:S07]  /*4390*/  IMAD R22, R89, R156, RZ ;  /* 0x0000009c59167224 */ /* 0x000fce00078e02ff */
.L_x_141:
[----:B------:R-:W-:Y:S05]  /*43a0*/  BSYNC B1 ;  /* 0x0000000000017941 */ /* 0x000fea0003800000 */
.L_x_140:
[----:B------:R-:W-:Y:S01]  /*43b0*/  @!P5 IMAD R141, R141, R155, R22 ;  /* 0x0000009b8d8dd224 */ /* 0x000fe200078e0216 */
[----:B------:R-:W-:Y:S04]  /*43c0*/  BSSY B1, `(.L_x_142) ;  /* 0x0000006000017945 */ /* 0x000fe80003800000 */
[----:B------:R0:W-:Y:S01]  /*43d0*/  @!P5 STG.E.U8 desc[UR36][R160.64+0x69], R141 ;  /* 0x0000698da000d986 */ /* 0x0001e2000c101124 */
[----:B------:R-:W-:Y:S05]  /*43e0*/  @P2 BRA `(.L_x_143) ;  /* 0x00000000000c2947 */ /* 0x000fea0003800000 */
[----:B--2---:R-:W3:Y:S02]  /*43f0*/  LDG.E.U8 R157, desc[UR36][R166.64+0x68] ;  /* 0x00006824a69d7981 */ /* 0x004ee4000c1e1100 */
[----:B---3--:R-:W-:-:S05]  /*4400*/  PRMT R89, R157, 0x8880, RZ ;  /* 0x000088809d597816 */ /* 0x008fca00000000ff */
[----:B------:R-:W-:-:S07]  /*4410*/  IMAD R22, R89, R156, RZ ;  /* 0x0000009c59167224 */ /* 0x000fce00078e02ff */
.L_x_143:
[----:B------:R-:W-:Y:S05]  /*4420*/  BSYNC B1 ;  /* 0x0000000000017941 */ /* 0x000fea0003800000 */
.L_x_142:
        /* <DEDUP_REMOVED lines=11> */
.L_x_145:
[----:B------:R-:W-:Y:S05]  /*44e0*/  BSYNC B1 ;  /* 0x0000000000017941 */ /* 0x000fea0003800000 */
.L_x_144:
[----:B------:R-:W-:Y:S01]  /*44f0*/  @!P4 IMAD R143, R143, R155, R22 ;  /* 0x0000009b8f8fc224 */ /* 0x000fe200078e0216 */
[----:B------:R-:W-:Y:S04]  /*4500*/  BSSY B1, `(.L_x_146) ;  /* 0x0000006000017945 */ /* 0x000fe80003800000 */
[----:B------:R0:W-:Y:S01]  /*4510*/  @!P4 STG.E.U8 desc[UR36][R8.64+0x69], R143 ;  /* 0x0000698f0800c986 */ /* 0x0001e2000c101124 */
[----:B------:R-:W-:Y:S05]  /*4520*/  @P3 BRA `(.L_x_147) ;  /* 0x00000000000c3947 */ /* 0x000fea0003800000 */
[----:B--2---:R-:W3:Y:S02]  /*4530*/  LDG.E.U8 R157, desc[UR36][R162.64+0x70] ;  /* 0x00007024a29d7981 */ /* 0x004ee4000c1e1100 */
[----:B---3--:R-:W-:-:S05]  /*4540*/  PRMT R89, R157, 0x8880, RZ ;  /* 0x000088809d597816 */ /* 0x008fca00000000ff */
[----:B------:R-:W-:-:S07]  /*4550*/  IMAD R22, R89, R156, RZ ;  /* 0x0000009c59167224 */ /* 0x000fce00078e02ff */
.L_x_147:
[----:B------:R-:W-:Y:S05]  /*4560*/  BSYNC B1 ;  /* 0x0000000000017941 */ /* 0x000fea0003800000 */
.L_x_146:
[----:B---3--:R-:W-:Y:S01]  /*4570*/  @!P3 IMAD R89, R144, R155, R22 ;  /* 0x0000009b9059b224 */ /* 0x008fe200078e0216 */
[----:B------:R-:W-:Y:S04]  /*4580*/  BSSY B1, `(.L_x_148) ;  /* 0x0000006000017945 */ /* 0x000fe80003800000 */
[----:B------:R3:W-:Y:S01]  /*4590*/  @!P3 STG.E.U8 desc[UR36][R160.64+0x70], R89 ;  /* 0x00007059a000b986 */ /* 0x0007e2000c101124 */
[----:B------:R-:W-:Y:S05]  /*45a0*/  @P5 BRA `(.L_x_149) ;  /* 0x00000000000c5947 */ /* 0x000fea0003800000 */
[----:B--2---:R-:W3:Y:S02]  /*45b0*/  LDG.E.U8 R157, desc[UR36][R162.64+0x71] ;  /* 0x00007124a29d7981 */ /* 0x004ee4000c1e1100 */
[----:B---3--:R-:W-:-:S05]  /*45c0*/  PRMT R89, R157, 0x8880, RZ ;  /* 0x000088809d597816 */ /* 0x008fca00000000ff */
[----:B------:R-:W-:-:S07]  /*45d0*/  IMAD R22, R89, R156, RZ ;  /* 0x0000009c59167224 */ /* 0x000fce00078e02ff */
.L_x_149:
[----:B------:R-:W-:Y:S05]  /*45e0*/  BSYNC B1 ;  /* 0x0000000000017941 */ /* 0x000fea0003800000 */
.L_x_148:
[----:B------:R-:W-:Y:S01]  /*45f0*/  @!P5 IMAD R145, R145, R155, R22 ;  /* 0x0000009b9191d224 */ /* 0x000fe200078e0216 */
[----:B------:R-:W-:Y:S04]  /*4600*/  BSSY B1, `(.L_x_150) ;  /* 0x0000006000017945 */ /* 0x000fe80003800000 */
[----:B------:R0:W-:Y:S01]  /*4610*/  @!P5 STG.E.U8 desc[UR36][R160.64+0x71], R145 ;  /* 0x00007191a000d986 */ /* 0x0001e2000c101124 */
[----:B------:R-:W-:Y:S05]  /*4620*/  @P2 BRA `(.L_x_151) ;  /* 0x00000000000c2947 */ /* 0x000fea0003800000 */
[----:B--2---:R-:W3:Y:S02]  /*4630*/  LDG.E.U8 R157, desc[UR36][R166.64+0x70] ;  /* 0x00007024a69d7981 */ /* 0x004ee4000c1e1100 */
[----:B---3--:R-:W-:-:S05]  /*4640*/  PRMT R89, R157, 0x8880, RZ ;  /* 0x000088809d597816 */ /* 0x008fca00000000ff */
[----:B------:R-:W-:-:S07]  /*4650*/  IMAD R22, R89, R156, RZ ;  /* 0x0000009c59167224 */ /* 0x000fce00078e02ff */
.L_x_151:
[----:B------:R-:W-:Y:S05]  /*4660*/  BSYNC B1 ;  /* 0x0000000000017941 */ /* 0x000fea0003800000 */
.L_x_150:
[C---:B------:R-:W-:Y:S01]  /*4670*/  ISETP.LT.OR P4, PT, R3.reuse, 0x72, !P1 ;  /* 0x000000720300780c */ /* 0x040fe20004f81670 */
[----:B---3--:R-:W-:Y:S01]  /*4680*/  @!P2 IMAD R89, R146, R155, R22 ;  /* 0x0000009b9259a224 */ /* 0x008fe200078e0216 */
[----:B------:R-:W-:Y:S01]  /*4690*/  BSSY B1, `(.L_x_152) ;  /* 0x000000b000017945 */ /* 0x000fe20003800000 */
[----:B------:R-:W-:Y:S02]  /*46a0*/  ISETP.LT.OR P3, PT, R3, 0x79, !P0 ;  /* 0x000000790300780c */ /* 0x000fe40004761670 */
[----:B------:R-:W-:Y:S01]  /*46b0*/  IADD3 R153, P5, R153, 0x80, RZ ;  /* 0x0000008099997810 */ /* 0x000fe20007fbe0ff */
[----:B------:R3:W-:Y:S01]  /*46c0*/  @!P2 STG.E.U8 desc[UR36][R8.64+0x70], R89 ;  /* 0x000070590800a986 */ /* 0x0007e2000c101124 */
[C---:B------:R-:W-:Y:S02]  /*46d0*/  ISETP.LT.OR P2, PT, R3.reuse, 0x79, !P1 ;  /* 0x000000790300780c */ /* 0x040fe40004f41670 */
[C---:B------:R-:W-:Y:S02]  /*46e0*/  ISETP.LT.OR P0, PT, R3.reuse, 0x7a, !P0 ;  /* 0x0000007a0300780c */ /* 0x040fe40004701670 */
[----:B------:R-:W-:-:S02]  /*46f0*/  ISETP.LT.OR P1, PT, R3, 0x7a, !P1 ;  /* 0x0000007a0300780c */ /* 0x000fc40004f21670 */
[----:B------:R-:W-:Y:S11]  /*4700*/  @P4 BRA `(.L_x_153) ;  /* 0x00000000000c4947 */ /* 0x000ff60003800000 */
[----:B--2---:R-:W3:Y:S02]  /*4710*/  LDG.E.U8 R157, desc[UR36][R166.64+0x71] ;  /* 0x00007124a69d7981 */ /* 0x004ee4000c1e1100 */
[----:B---3--:R-:W-:-:S05]  /*4720*/  PRMT R89, R157, 0x8880, RZ ;  /* 0x000088809d597816 */ /* 0x008fca00000000ff */
[----:B------:R-:W-:-:S07]  /*4730*/  IMAD R22, R89, R156, RZ ;  /* 0x0000009c59167224 */ /* 0x000fce00078e02ff */
.L_x_153:
[----:B------:R-:W-:Y:S05]  /*4740*/  BSYNC B1 ;  /* 0x0000000000017941 */ /* 0x000fea0003800000 */
.L_x_152:
[----:B------:R-:W-:Y:S01]  /*4750*/  @!P4 IMAD R147, R147, R155, R22 ;  /* 0x0000009b9393c224 */ /* 0x000fe200078e0216 */
[----:B------:R-:W-:Y:S04]  /*4760*/  BSSY B1, `(.L_x_154) ;  /* 0x0000006000017945 */ /* 0x000fe80003800000 */
[----:B------:R0:W-:Y:S01]  /*4770*/  @!P4 STG.E.U8 desc[UR36][R8.64+0x71], R147 ;  /* 0x000071930800c986 */ /* 0x0001e2000c101124 */
[----:B------:R-:W-:Y:S05]  /*4780*/  @P3 BRA `(.L_x_155) ;  /* 0x00000000000c3947 */ /* 0x000fea0003800000 */
[----:B--2---:R-:W3:Y:S02]  /*4790*/  LDG.E.U8 R157, desc[UR36][R162.64+0x78] ;  /* 0x00007824a29d7981 */ /* 0x004ee4000c1e1100 */
[----:B---3--:R-:W-:-:S05]  /*47a0*/  PRMT R89, R157, 0x8880, RZ ;  /* 0x000088809d597816 */ /* 0x008fca00000000ff */
[----:B------:R-:W-:-:S07]  /*47b0*/  IMAD R22, R89, R156, RZ ;  /* 0x0000009c59167224 */ /* 0x000fce00078e02ff */
.L_x_155:
[----:B------:R-:W-:Y:S05]  /*47c0*/  BSYNC B1 ;  /* 0x0000000000017941 */ /* 0x000fea0003800000 */
.L_x_154:
[----:B---3--:R-:W-:Y:S01]  /*47d0*/  @!P3 IMAD R89, R148, R155, R22 ;  /* 0x0000009b9459b224 */ /* 0x008fe200078e0216 */
[----:B------:R-:W-:Y:S01]  /*47e0*/  BSSY B1, `(.L_x_156) ;  /* 0x0000007000017945 */ /* 0x000fe20003800000 */
[----:B----4-:R-:W-:-:S03]  /*47f0*/  IMAD.X R91, RZ, RZ, R5, P5 ;  /* 0x000000ffff5b7224 */ /* 0x010fc600028e0605 */
[----:B------:R3:W-:Y:S01]  /*4800*/  @!P3 STG.E.U8 desc[UR36][R160.64+0x78], R89 ;  /* 0x00007859a000b986 */ /* 0x0007e2000c101124 */
[----:B------:R-:W-:Y:S05]  /*4810*/  @P0 BRA `(.L_x_157) ;  /* 0x00000000000c0947 */ /* 0x000fea0003800000 */
[----:B--2---:R-:W2:Y:S02]  /*4820*/  LDG.E.U8 R157, desc[UR36][R162.64+0x79] ;  /* 0x00007924a29d7981 */ /* 0x004ea4000c1e1100 */
[----:B--2---:R-:W-:-:S05]  /*4830*/  PRMT R5, R157, 0x8880, RZ ;  /* 0x000088809d057816 */ /* 0x004fca00000000ff */
[----:B------:R-:W-:-:S07]  /*4840*/  IMAD R22, R5, R156, RZ ;  /* 0x0000009c05167224 */ /* 0x000fce00078e02ff */
.L_x_157:
[----:B------:R-:W-:Y:S05]  /*4850*/  BSYNC B1 ;  /* 0x0000000000017941 */ /* 0x000fea0003800000 */
.L_x_156:
[----:B------:R-:W-:Y:S01]  /*4860*/  @!P0 IMAD R149, R149, R155, R22 ;  /* 0x0000009b95958224 */ /* 0x000fe200078e0216 */
[----:B------:R-:W-:Y:S01]  /*4870*/  BSSY B1, `(.L_x_158) ;  /* 0x0000007000017945 */ /* 0x000fe20003800000 */
[----:B------:R-:W-:-:S03]  /*4880*/  IMAD R4, R91, R158, RZ ;  /* 0x0000009e5b047224 */ /* 0x000fc600078e02ff */
[----:B------:R4:W-:Y:S01]  /*4890*/  @!P0 STG.E.U8 desc[UR36][R160.64+0x79], R149 ;  /* 0x00007995a0008986 */ /* 0x0009e2000c101124 */
[----:B------:R-:W-:Y:S05]  /*48a0*/  @P2 BRA `(.L_x_159) ;  /* 0x00000000000c2947 */ /* 0x000fea0003800000 */
[----:B--2---:R-:W2:Y:S02]  /*48b0*/  LDG.E.U8 R157, desc[UR36][R166.64+0x78] ;  /* 0x00007824a69d7981 */ /* 0x004ea4000c1e1100 */
[----:B--2---:R-:W-:-:S05]  /*48c0*/  PRMT R5, R157, 0x8880, RZ ;  /* 0x000088809d057816 */ /* 0x004fca00000000ff */
[----:B------:R-:W-:-:S07]  /*48d0*/  IMAD R22, R5, R156, RZ ;  /* 0x0000009c05167224 */ /* 0x000fce00078e02ff */
.L_x_159:
[----:B------:R-:W-:Y:S05]  /*48e0*/  BSYNC B1 ;  /* 0x0000000000017941 */ /* 0x000fea0003800000 */
.L_x_158:
[----:B------:R-:W-:Y:S01]  /*48f0*/  @!P2 IMAD R5, R150, R155, R22 ;  /* 0x0000009b9605a224 */ /* 0x000fe200078e0216 */
[----:B------:R-:W-:Y:S01]  /*4900*/  BSSY B1, `(.L_x_160) ;  /* 0x0000009000017945 */ /* 0x000fe20003800000 */
[C---:B---3--:R-:W-:Y:S02]  /*4910*/  IMAD R89, R153.reuse, R159, R4 ;  /* 0x0000009f99597224 */ /* 0x048fe400078e0204 */
[CC--:B------:R-:W-:Y:S01]  /*4920*/  IMAD.WIDE.U32 R164, R153.reuse, R158.reuse, R164 ;  /* 0x0000009e99a47225 */ /* 0x0c0fe200078e00a4 */
[----:B------:R3:W-:Y:S03]  /*4930*/  @!P2 STG.E.U8 desc[UR36][R8.64+0x78], R5 ;  /* 0x000078050800a986 */ /* 0x0007e6000c101124 */
[----:B------:R-:W-:Y:S01]  /*4940*/  IMAD.WIDE.U32 R158, R153, R158, R20 ;  /* 0x0000009e999e7225 */ /* 0x000fe200078e0014 */
[----:B------:R-:W-:Y:S06]  /*4950*/  @P1 BRA `(.L_x_161) ;  /* 0x00000000000c1947 */ /* 0x000fec0003800000 */
[----:B--2---:R-:W3:Y:S02]  /*4960*/  LDG.E.U8 R157, desc[UR36][R166.64+0x79] ;  /* 0x00007924a69d7981 */ /* 0x004ee4000c1e1100 */
[----:B---3--:R-:W-:-:S05]  /*4970*/  PRMT R5, R157, 0x8880, RZ ;  /* 0x000088809d057816 */ /* 0x008fca00000000ff */
[----:B------:R-:W-:-:S07]  /*4980*/  IMAD R22, R5, R156, RZ ;  /* 0x0000009c05167224 */ /* 0x000fce00078e02ff */
.L_x_161:
[----:B------:R-:W-:Y:S05]  /*4990*/  BSYNC B1 ;  /* 0x0000000000017941 */ /* 0x000fea0003800000 */
.L_x_160:
[----:B------:R-:W-:Y:S01]  /*49a0*/  @!P1 IMAD R151, R151, R155, R22 ;  /* 0x0000009b97979224 */ /* 0x000fe200078e0216 */
[----:B------:R-:W-:Y:S01]  /*49b0*/  ISETP.GE.AND P2, PT, R0, 0x81, PT ;  /* 0x000000810000780c */ /* 0x000fe20003f46270 */
[----:B------:R-:W-:Y:S01]  /*49c0*/  BSSY B1, `(.L_x_162) ;  /* 0x000000c000017945 */ /* 0x000fe20003800000 */
[----:B------:R-:W-:Y:S02]  /*49d0*/  IADD3 R4, P5, R158, R12, RZ ;  /* 0x0000000c9e047210 */ /* 0x000fe40007fbe0ff */
[----:B------:R0:W-:Y:S01]  /*49e0*/  @!P1 STG.E.U8 desc[UR36][R8.64+0x79], R151 ;  /* 0x0000799708009986 */ /* 0x0001e2000c101124 */
[----:B------:R-:W-:Y:S02]  /*49f0*/  ISETP.LT.OR P1, PT, R3, 0x1, !P2 ;  /* 0x000000010300780c */ /* 0x000fe40005721670 */
[----:B---3--:R-:W-:Y:S02]  /*4a00*/  IADD3.X R5, R13, R159, R89, P5, !PT ;  /* 0x0000009f0d057210 */ /* 0x008fe40002ffe459 */
[----:B------:R-:W-:-:S02]  /*4a10*/  ISETP.GE.AND P0, PT, R0, 0x89, PT ;  /* 0x000000890000780c */ /* 0x000fc40003f06270 */
[----:B------:R-:W-:Y:S02]  /*4a20*/  IADD3 R12, P4, P3, R14, R12, R164 ;  /* 0x0000000c0e0c7210 */ /* 0x000fe40007b9e0a4 */
[----:B------:R-:W-:-:S05]  /*4a30*/  ISETP.LT.OR P5, PT, R3, 0x2, !P2 ;  /* 0x000000020300780c */ /* 0x000fca00057a1670 */
[----:B0-----:R-:W-:Y:S08]  /*4a40*/  @P1 BRA `(.L_x_163) ;  /* 0x00000000000c1947 */ /* 0x001ff00003800000 */
[----:B--2---:R-:W2:Y:S02]  /*4a50*/  LDG.E.U8 R157, desc[UR36][R4.64] ;  /* 0x00000024049d7981 */ /* 0x004ea4000c1e1100 */
[----:B--2---:R-:W-:-:S05]  /*4a60*/  PRMT R9, R157, 0x8880, RZ ;  /* 0x000088809d097816 */ /* 0x004fca00000000ff */
[----:B------:R-:W-:-:S07]  /*4a70*/  IMAD R22, R9, R156, RZ ;  /* 0x0000009c09167224 */ /* 0x000fce00078e02ff */
.L_x_163:
[----:B------:R-:W-:Y:S05]  /*4a80*/  BSYNC B1 ;  /* 0x0000000000017941 */ /* 0x000fea0003800000 */
.L_x_162:
[----:B------:R-:W-:Y:S01]  /*4a90*/  @!P1 IMAD R9, R24, R155, R22 ;  /* 0x0000009b18099224 */ /* 0x000fe200078e0216 */
[----:B------:R-:W-:Y:S01]  /*4aa0*/  BSSY B1, `(.L_x_164) ;  /* 0x0000007000017945 */ /* 0x000fe20003800000 */
[----:B------:R-:W-:-:S03]  /*4ab0*/  IMAD.IADD R164, R89, 0x1, R165 ;  /* 0x0000000159a47824 */ /* 0x000fc600078e02a5 */
[----:B------:R0:W-:Y:S01]  /*4ac0*/  @!P1 STG.E.U8 desc[UR36][R6.64], R9 ;  /* 0x0000000906009986 */ /* 0x0001e2000c101124 */
[----:B------:R-:W-:Y:S05]  /*4ad0*/  @P5 BRA `(.L_x_165) ;  /* 0x00000000000c5947 */ /* 0x000fea0003800000 */
[----:B--2---:R-:W0:Y:S02]  /*4ae0*/  LDG.E.U8 R157, desc[UR36][R4.64+0x1] ;  /* 0x00000124049d7981 */ /* 0x004e24000c1e1100 */
[----:B0-----:R-:W-:-:S05]  /*4af0*/  PRMT R9, R157, 0x8880, RZ ;  /* 0x000088809d097816 */ /* 0x001fca00000000ff */
[----:B------:R-:W-:-:S07]  /*4b00*/  IMAD R22, R9, R156, RZ ;  /* 0x0000009c09167224 */ /* 0x000fce00078e02ff */
.L_x_165:
[----:B------:R-:W-:Y:S05]  /*4b10*/  BSYNC B1 ;  /* 0x0000000000017941 */ /* 0x000fea0003800000 */
.L_x_164:
[----:B------:R-:W-:Y:S01]  /*4b20*/  ISETP.LT.OR P1, PT, R3, 0x1, !P0 ;  /* 0x000000010300780c */ /* 0x000fe20004721670 */
[----:B------:R-:W-:Y:S01]  /*4b30*/  @!P5 IMAD R25, R25, R155, R22 ;  /* 0x0000009b1919d224 */ /* 0x000fe200078e0216 */
[----:B------:R-:W-:Y:S01]  /*4b40*/  BSSY B1, `(.L_x_166) ;  /* 0x000000a000017945 */ /* 0x000fe20003800000 */
[----:B------:R-:W-:Y:S02]  /*4b50*/  IADD3.X R13, R21, R13, R164, P4, P3 ;  /* 0x0000000d150d7210 */ /* 0x000fe400027e64a4 */
[C---:B------:R-:W-:Y:S01]  /*4b60*/  ISETP.LT.OR P4, PT, R3.reuse, 0x2, !P0 ;  /* 0x000000020300780c */ /* 0x040fe20004781670 */
[----:B------:R3:W-:Y:S01]  /*4b70*/  @!P5 STG.E.U8 desc[UR36][R6.64+0x1], R25 ;  /* 0x000001190600d986 */ /* 0x0007e2000c101124 */
[C---:B------:R-:W-:Y:S02]  /*4b80*/  ISETP.LT.OR P5, PT, R3.reuse, 0x9, !P2 ;  /* 0x000000090300780c */ /* 0x040fe400057a1670 */
[----:B------:R-:W-:-:S04]  /*4b90*/  ISETP.LT.OR P3, PT, R3, 0xa, !P2 ;  /* 0x0000000a0300780c */ /* 0x000fc80005761670 */
[----:B------:R-:W-:Y:S09]  /*4ba0*/  @P1 BRA `(.L_x_167) ;  /* 0x00000000000c1947 */ /* 0x000ff20003800000 */
[----:B--2---:R-:W0:Y:S02]  /*4bb0*/  LDG.E.U8 R157, desc[UR36][R12.64] ;  /* 0x000000240c9d7981 */ /* 0x004e24000c1e1100 */
[----:B0-----:R-:W-:-:S05]  /*4bc0*/  PRMT R9, R157, 0x8880, RZ ;  /* 0x000088809d097816 */ /* 0x001fca00000000ff */
[----:B------:R-:W-:-:S07]  /*4bd0*/  IMAD R22, R9, R156, RZ ;  /* 0x0000009c09167224 */ /* 0x000fce00078e02ff */
.L_x_167:
[----:B------:R-:W-:Y:S05]  /*4be0*/  BSYNC B1 ;  /* 0x0000000000017941 */ /* 0x000fea0003800000 */
.L_x_166:
[----:B0-----:R-:W-:Y:S01]  /*4bf0*/  @!P1 IMAD R9, R26, R155, R22 ;  /* 0x0000009b1a099224 */ /* 0x001fe200078e0216 */
[----:B------:R-:W-:Y:S04]  /*4c00*/  BSSY B1, `(.L_x_168) ;  /* 0x0000006000017945 */ /* 0x000fe80003800000 */
[----:B------:R0:W-:Y:S01]  /*4c10*/  @!P1 STG.E.U8 desc[UR36][R10.64], R9 ;  /* 0x000000090a009986 */ /* 0x0001e2000c101124 */
[----:B------:R-:W-:Y:S05]  /*4c20*/  @P4 BRA `(.L_x_169) ;  /* 0x00000000000c4947 */ /* 0x000fea0003800000 */
[----:B--2---:R-:W0:Y:S02]  /*4c30*/  LDG.E.U8 R157, desc[UR36][R12.64+0x1] ;  /* 0x000001240c9d7981 */ /* 0x004e24000c1e1100 */
[----:B0-----:R-:W-:-:S05]  /*4c40*/  PRMT R9, R157, 0x8880, RZ ;  /* 0x000088809d097816 */ /* 0x001fca00000000ff */
[----:B------:R-:W-:-:S07]  /*4c50*/  IMAD R22, R9, R156, RZ ;  /* 0x0000009c09167224 */ /* 0x000fce00078e02ff */
.L_x_169:
[----:B------:R-:W-:Y:S05]  /*4c60*/  BSYNC B1 ;  /* 0x0000000000017941 */ /* 0x000fea0003800000 */
.L_x_168:
[----:B------:R-:W-:Y:S01]  /*4c70*/  @!P4 IMAD R27, R27, R155, R22 ;  /* 0x0000009b1b1bc224 */ /* 0x000fe200078e0216 */
[----:B------:R-:W-:Y:S04]  /*4c80*/  BSSY B1, `(.L_x_170) ;  /* 0x0000006000017945 */ /* 0x000fe80003800000 */
[----:B------:R0:W-:Y:S01]  /*4c90*/  @!P4 STG.E.U8 desc[UR36][R10.64+0x1], R27 ;  /* 0x0000011b0a00c986 */ /* 0x0001e2000c101124 */
[----:B------:R-:W-:Y:S05]  /*4ca0*/  @P5 BRA `(.L_x_171) ;  /* 0x00000000000c5947 */ /* 0x000fea0003800000 */
[----:B--2---:R-:W0:Y:S02]  /*4cb0*/  LDG.E.U8 R157, desc[UR36][R4.64+0x8] ;  /* 0x00000824049d7981 */ /* 0x004e24000c1e1100 */
[----:B0-----:R-:W-:-:S05]  /*4cc0*/  PRMT R9, R157, 0x8880, RZ ;  /* 0x000088809d097816 */ /* 0x001fca00000000ff */
[----:B------:R-:W-:-:S07]  /*4cd0*/  IMAD R22, R9, R156, RZ ;  /* 0x0000009c09167224 */ /* 0x000fce00078e02ff */
.L_x_171:
[----:B------:R-:W-:Y:S05]  /*4ce0*/  BSYNC B1 ;  /* 0x0000000000017941 */ /* 0x000fea0003800000 */
.L_x_170:
[----:B0-----:R-:W-:Y:S01]  /*4cf0*/  @!P5 IMAD R9, R28, R155, R22 ;  /* 0x0000009b1c09d224 */ /* 0x001fe200078e0216 */
[----:B------:R-:W-:Y:S04]  /*4d00*/  BSSY B1, `(.L_x_172) ;  /* 0x0000006000017945 */ /* 0x000fe80003800000 */
[----:B------:R0:W-:Y:S01]  /*4d10*/  @!P5 STG.E.U8 desc[UR36][R6.64+0x8], R9 ;  /* 0x000008090600d986 */ /* 0x0001e2000c101124 */
[----:B------:R-:W-:Y:S05]  /*4d20*/  @P3 BRA `(.L_x_173) ;  /* 0x00000000000c3947 */ /* 0x000fea0003800000 */
[----:B--2---:R-:W0:Y:S02]  /*4d30*/  LDG.E.U8 R157, desc[UR36][R4.64+0x9] ;  /* 0x00000924049d7981 */ /* 0x004e24000c1e1100 */
[----:B0-----:R-:W-:-:S05]  /*4d40*/  PRMT R9, R157, 0x8880, RZ ;  /* 0x000088809d097816 */ /* 0x001fca00000000ff */
[----:B------:R-:W-:-:S07]  /*4d50*/  IMAD R22, R9, R156, RZ ;  /* 0x0000009c09167224 */ /* 0x000fce00078e02ff */
.L_x_173:
[----:B------:R-:W-:Y:S05]  /*4d60*/  BSYNC B1 ;  /* 0x0000000000017941 */ /* 0x000fea0003800000 */
.L_x_172:
[----:B------:R-:W-:Y:S01]  /*4d70*/  ISETP.LT.OR P5, PT, R3, 0x9, !P0 ;  /* 0x000000090300780c */ /* 0x000fe200047a1670 */
[----:B------:R-:W-:Y:S01]  /*4d80*/  @!P3 IMAD R29, R29, R155, R22 ;  /* 0x0000009b1d1db224 */ /* 0x000fe200078e0216 */
[----:B------:R-:W-:Y:S01]  /*4d90*/  BSSY B1, `(.L_x_174) ;  /* 0x0000009000017945 */ /* 0x000fe20003800000 */
[C---:B------:R-:W-:Y:S02]  /*4da0*/  ISETP.LT.OR P4, PT, R3.reuse, 0xa, !P0 ;  /* 0x0000000a0300780c */ /* 0x040fe40004781670 */
[C---:B------:R-:W-:Y:S01]  /*4db0*/  ISETP.LT.OR P1, PT, R3.reuse, 0x12, !P2 ;  /* 0x000000120300780c */ /* 0x040fe20005721670 */
[----:B------:R0:W-:Y:S01]  /*4dc0*/  @!P3 STG.E.U8 desc[UR36][R6.64+0x9], R29 ;  /* 0x0000091d0600b986 */ /* 0x0001e2000c101124 */
[----:B------:R-:W-:-:S06]  /*4dd0*/  ISETP.LT.OR P3, PT, R3, 0x11, !P2 ;  /* 0x000000110300780c */ /* 0x000fcc0005761670 */
[----:B------:R-:W-:Y:S07]  /*4de0*/  @P5 BRA `(.L_x_175) ;  /* 0x00000000000c5947 */ /* 0x000fee0003800000 */
[----:B--2---:R-:W0:Y:S02]  /*4df0*/  LDG.E.U8 R157, desc[UR36][R12.64+0x8] ;  /* 0x000008240c9d7981 */ /* 0x004e24000c1e1100 */
[----:B0-----:R-:W-:-:S05]  /*4e00*/  PRMT R9, R157, 0x8880, RZ ;  /* 0x000088809d097816 */ /* 0x001fca00000000ff */
[----:B------:R-:W-:-:S07]  /*4e10*/  IMAD R22, R9, R156, RZ ;  /* 0x0000009c09167224 */ /* 0x000fce00078e02ff */
.L_x_175:
[----:B------:R-:W-:Y:S05]  /*4e20*/  BSYNC B1 ;  /* 0x0000000000017941 */ /* 0x000fea0003800000 */
.L_x_174:
[----:B0-----:R-:W-:Y:S01]  /*4e30*/  @!P5 IMAD R9, R30, R155, R22 ;  /* 0x0000009b1e09d224 */ /* 0x001fe200078e0216 */
[----:B------:R-:W-:Y:S04]  /*4e40*/  BSSY B1, `(.L_x_176) ;  /* 0x0000006000017945 */ /* 0x000fe80003800000 */
[----:B------:R0:W-:Y:S01]  /*4e50*/  @!P5 STG.E.U8 desc[UR36][R10.64+0x8], R9 ;  /* 0x000008090a00d986 */ /* 0x0001e2000c101124 */
[----:B------:R-:W-:Y:S05]  /*4e60*/  @P4 BRA `(.L_x_177) ;  /* 0x00000000000c4947 */ /* 0x000fea0003800000 */
[----:B--2---:R-:W0:Y:S02]  /*4e70*/  LDG.E.U8 R157, desc[UR36][R12.64+0x9] ;  /* 0x000009240c9d7981 */ /* 0x004e24000c1e1100 */
[----:B0-----:R-:W-:-:S05]  /*4e80*/  PRMT R9, R157, 0x8880, RZ ;  /* 0x000088809d097816 */ /* 0x001fca00000000ff */
[----:B------:R-:W-:-:S07]  /*4e90*/  IMAD R22, R9, R156, RZ ;  /* 0x0000009c09167224 */ /* 0x000fce00078e02ff */
.L_x_177:
[----:B------:R-:W-:Y:S05]  /*4ea0*/  BSYNC B1 ;  /* 0x0000000000017941 */ /* 0x000fea0003800000 */
.L_x_176:
[----:B------:R-:W-:Y:S01]  /*4eb0*/  @!P4 IMAD R31, R31, R155, R22 ;  /* 0x0000009b1f1fc224 */ /* 0x000fe200078e0216 */
[----:B------:R-:W-:Y:S04]  /*4ec0*/  BSSY B1, `(.L_x_178) ;  /* 0x0000006000017945 */ /* 0x000fe80003800000 */
[----:B------:R0:W-:Y:S01]  /*4ed0*/  @!P4 STG.E.U8 desc[UR36][R10.64+0x9], R31 ;  /* 0x0000091f0a00c986 */ /* 0x0001e2000c101124 */
[----:B------:R-:W-:Y:S05]  /*4ee0*/  @P3 BRA `(.L_x_179) ;  /* 0x00000000000c3947 */ /* 0x000fea0003800000 */
[----:B--2---:R-:W0:Y:S02]  /*4ef0*/  LDG.E.U8 R157, desc[UR36][R4.64+0x10] ;  /* 0x00001024049d7981 */ /* 0x004e24000c1e1100 */
[----:B0-----:R-:W-:-:S05]  /*4f00*/  PRMT R9, R157, 0x8880, RZ ;  /* 0x000088809d097816 */ /* 0x001fca00000000ff */
[----:B------:R-:W-:-:S07]  /*4f10*/  IMAD R22, R9, R156, RZ ;  /* 0x0000009c09167224 */ /* 0x000fce00078e02ff */
.L_x_179:
[----:B------:R-:W-:Y:S05]  /*4f20*/  BSYNC B1 ;  /* 0x0000000000017941 */ /* 0x000fea0003800000 */
.L_x_178:
[----:B0-----:R-:W-:Y:S01]  /*4f30*/  @!P3 IMAD R9, R32, R155, R22 ;  /* 0x0000009b2009b224 */ /* 0x001fe200078e0216 */
[----:B------:R-:W-:Y:S04]  /*4f40*/  BSSY B1, `(.L_x_180) ;  /* 0x0000006000017945 */ /* 0x000fe80003800000 */
[----:B------:R0:W-:Y:S01]  /*4f50*/  @!P3 STG.E.U8 desc[UR36][R6.64+0x10], R9 ;  /* 0x000010090600b986 */ /* 0x0001e2000c101124 */
[----:B------:R-:W-:Y:S05]  /*4f60*/  @P1 BRA `(.L_x_181) ;  /* 0x00000000000c1947 */ /* 0x000fea0003800000 */
[----:B--2---:R-:W0:Y:S02]  /*4f70*/  LDG.E.U8 R157, desc[UR36][R4.64+0x11] ;  /* 0x00001124049d7981 */ /* 0x004e24000c1e1100 */
[----:B0-----:R-:W-:-:S05]  /*4f80*/  PRMT R9, R157, 0x8880, RZ ;  /* 0x000088809d097816 */ /* 0x001fca00000000ff */
[----:B------:R-:W-:-:S07]  /*4f90*/  IMAD R22, R9, R156, RZ ;  /* 0x0000009c09167224 */ /* 0x000fce00078e02ff */
.L_x_181:
[----:B------:R-:W-:Y:S05]  /*4fa0*/  BSYNC B1 ;  /* 0x0000000000017941 */ /* 0x000fea0003800000 */
.L_x_180:
        /* <DEDUP_REMOVED lines=11> */
.L_x_183:
[----:B------:R-:W-:Y:S05]  /*5060*/  BSYNC B1 ;  /* 0x0000000000017941 */ /* 0x000fea0003800000 */
.L_x_182:
[----:B0-----:R-:W-:Y:S01]  /*5070*/  @!P4 IMAD R9, R34, R155, R22 ;  /* 0x0000009b2209c224 */ /* 0x001fe200078e0216 */
[----:B------:R-:W-:Y:S04]  /*5080*/  BSSY B1, `(.L_x_184) ;  /* 0x0000006000017945 */ /* 0x000fe80003800000 */
[----:B------:R0:W-:Y:S01]  /*5090*/  @!P4 STG.E.U8 desc[UR36][R10.64+0x10], R9 ;  /* 0x000010090a00c986 */ /* 0x0001e2000c101124 */
[----:B------:R-:W-:Y:S05]  /*50a0*/  @P3 BRA `(.L_x_185) ;  /* 0x00000000000c3947 */ /* 0x000fea0003800000 */
[----:B--2---:R-:W0:Y:S02]  /*50b0*/  LDG.E.U8 R157, desc[UR36][R12.64+0x11] ;  /* 0x000011240c9d7981 */ /* 0x004e24000c1e1100 */
[----:B0-----:R-:W-:-:S05]  /*50c0*/  PRMT R9, R157, 0x8880, RZ ;  /* 0x000088809d097816 */ /* 0x001fca00000000ff */
[----:B------:R-:W-:-:S07]  /*50d0*/  IMAD R22, R9, R156, RZ ;  /* 0x0000009c09167224 */ /* 0x000fce00078e02ff */
.L_x_185:
[----:B------:R-:W-:Y:S05]  /*50e0*/  BSYNC B1 ;  /* 0x0000000000017941 */ /* 0x000fea0003800000 */
.L_x_184:
[----:B------:R-:W-:Y:S01]  /*50f0*/  @!P3 IMAD R35, R35, R155, R22 ;  /* 0x0000009b2323b224 */ /* 0x000fe200078e0216 */
[----:B------:R-:W-:Y:S04]  /*5100*/  BSSY B1, `(.L_x_186) ;  /* 0x0000006000017945 */ /* 0x000fe80003800000 */
[----:B------:R0:W-:Y:S01]  /*5110*/  @!P3 STG.E.U8 desc[UR36][R10.64+0x11], R35 ;  /* 0x000011230a00b986 */ /* 0x0001e2000c101124 */
[----:B------:R-:W-:Y:S05]  /*5120*/  @P5 BRA `(.L_x_187) ;  /* 0x00000000000c5947 */ /* 0x000fea0003800000 */
[----:B--2---:R-:W0:Y:S02]  /*5130*/  LDG.E.U8 R157, desc[UR36][R4.64+0x18] ;  /* 0x00001824049d7981 */ /* 0x004e24000c1e1100 */
[----:B0-----:R-:W-:-:S05]  /*5140*/  PRMT R9, R157, 0x8880, RZ ;  /* 0x000088809d097816 */ /* 0x001fca00000000ff */
[----:B------:R-:W-:-:S07]  /*5150*/  IMAD R22, R9, R156, RZ ;  /* 0x0000009c09167224 */ /* 0x000fce00078e02ff */
.L_x_187:
[----:B------:R-:W-:Y:S05]  /*5160*/  BSYNC B1 ;  /* 0x0000000000017941 */ /* 0x000fea0003800000 */
.L_x_186:
[----:B0-----:R-:W-:Y:S01]  /*5170*/  @!P5 IMAD R9, R36, R155, R22 ;  /* 0x0000009b2409d224 */ /* 0x001fe200078e0216 */
[----:B------:R-:W-:Y:S04]  /*5180*/  BSSY B1, `(.L_x_188) ;  /* 0x0000006000017945 */ /* 0x000fe80003800000 */
[----:B------:R0:W-:Y:S01]  /*5190*/  @!P5 STG.E.U8 desc[UR36][R6.64+0x18], R9 ;  /* 0x000018090600d986 */ /* 0x0001e2000c101124 */
[----:B------:R-:W-:Y:S05]  /*51a0*/  @P1 BRA `(.L_x_189) ;  /* 0x00000000000c1947 */ /* 0x000fea0003800000 */
[----:B--2---:R-:W0:Y:S02]  /*51b0*/  LDG.E.U8 R157, desc[UR36][R4.64+0x19] ;  /* 0x00001924049d7981 */ /* 0x004e24000c1e1100 */
[----:B0-----:R-:W-:-:S05]  /*51c0*/  PRMT R9, R157, 0x8880, RZ ;  /* 0x000088809d097816 */ /* 0x001fca00000000ff */
[----:B------:R-:W-:-:S07]  /*51d0*/  IMAD R22, R9, R156, RZ ;  /* 0x0000009c09167224 */ /* 0x000fce00078e02ff */
.L_x_189:
[----:B------:R-:W-:Y:S05]  /*51e0*/  BSYNC B1 ;  /* 0x0000000000017941 */ /* 0x000fea0003800000 */
.L_x_188:
        /* <DEDUP_REMOVED lines=11> */
.L_x_191:
[----:B------:R-:W-:Y:S05]  /*52a0*/  BSYNC B1 ;  /* 0x0000000000017941 */ /* 0x000fea0003800000 */
.L_x_190:
[----:B0-----:R-:W-:Y:S01]  /*52b0*/  @!P4 IMAD R9, R38, R155, R22 ;  /* 0x0000009b2609c224 */ /* 0x001fe200078e0216 */
[----:B------:R-:W-:Y:S04]  /*52c0*/  BSSY B1, `(.L_x_192) ;  /* 0x0000006000017945 */ /* 0x000fe80003800000 */
[----:B------:R0:W-:Y:S01]  /*52d0*/  @!P4 STG.E.U8 desc[UR36][R10.64+0x18], R9 ;  /* 0x000018090a00c986 */ /* 0x0001e2000c101124 */
[----:B------:R-:W-:Y:S05]  /*52e0*/  @P3 BRA `(.L_x_193) ;  /* 0x00000000000c3947 */ /* 0x000fea0003800000 */
[----:B--2---:R-:W0:Y:S02]  /*52f0*/  LDG.E.U8 R157, desc[UR36][R12.64+0x19] ;  /* 0x000019240c9d7981 */ /* 0x004e24000c1e1100 */
[----:B0-----:R-:W-:-:S05]  /*5300*/  PRMT R9, R157, 0x8880, RZ ;  /* 0x000088809d097816 */ /* 0x001fca00000000ff */
[----:B------:R-:W-:-:S07]  /*5310*/  IMAD R22, R9, R156, RZ ;  /* 0x0000009c09167224 */ /* 0x000fce00078e02ff */
.L_x_193:
[----:B------:R-:W-:Y:S05]  /*5320*/  BSYNC B1 ;  /* 0x0000000000017941 */ /* 0x000fea0003800000 */
.L_x_192:
[----:B------:R-:W-:Y:S01]  /*5330*/  @!P3 IMAD R39, R39, R155, R22 ;  /* 0x0000009b2727b224 */ /* 0x000fe200078e0216 */
[----:B------:R-:W-:Y:S04]  /*5340*/  BSSY B1, `(.L_x_194) ;  /* 0x0000006000017945 */ /* 0x000fe80003800000 */
[----:B------:R0:W-:Y:S01]  /*5350*/  @!P3 STG.E.U8 desc[UR36][R10.64+0x19], R39 ;  /* 0x000019270a00b986 */ /* 0x0001e2000c101124 */
[----:B------:R-:W-:Y:S05]  /*5360*/  @P5 BRA `(.L_x_195) ;  /* 0x00000000000c5947 */ /* 0x000fea0003800000 */
[----:B--2---:R-:W0:Y:S02]  /*5370*/  LDG.E.U8 R157, desc[UR36][R4.64+0x20] ;  /* 0x00002024049d7981 */ /* 0x004e24000c1e1100 */
[----:B0-----:R-:W-:-:S05]  /*5380*/  PRMT R9, R157, 0x8880, RZ ;  /* 0x000088809d097816 */ /* 0x001fca00000000ff */
[----:B------:R-:W-:-:S07]  /*5390*/  IMAD R22, R9, R156, RZ ;  /* 0x0000009c09167224 */ /* 0x000fce00078e02ff */
.L_x_195:
[----:B------:R-:W-:Y:S05]  /*53a0*/  BSYNC B1 ;  /* 0x0000000000017941 */ /* 0x000fea0003800000 */
.L_x_194:
[----:B0-----:R-:W-:Y:S01]  /*53b0*/  @!P5 IMAD R9, R40, R155, R22 ;  /* 0x0000009b2809d224 */ /* 0x001fe200078e0216 */
[----:B------:R-:W-:Y:S04]  /*53c0*/  BSSY B1, `(.L_x_196) ;  /* 0x0000006000017945 */ /* 0x000fe80003800000 */
[----:B------:R0:W-:Y:S01]  /*53d0*/  @!P5 STG.E.U8 desc[UR36][R6.64+0x20], R9 ;  /* 0x000020090600d986 */ /* 0x0001e2000c101124 */
[----:B------:R-:W-:Y:S05]  /*53e0*/  @P1 BRA `(.L_x_197) ;  /* 0x00000000000c1947 */ /* 0x000fea0003800000 */
[----:B--2---:R-:W0:Y:S02]  /*53f0*/  LDG.E.U8 R157, desc[UR36][R4.64+0x21] ;  /* 0x00002124049d7981 */ /* 0x004e24000c1e1100 */
[----:B0-----:R-:W-:-:S05]  /*5400*/  PRMT R9, R157, 0x8880, RZ ;  /* 0x000088809d097816 */ /* 0x001fca00000000ff */
[----:B------:R-:W-:-:S07]  /*5410*/  IMAD R22, R9, R156, RZ ;  /* 0x0000009c09167224 */ /* 0x000fce00078e02ff */
.L_x_197:
[----:B------:R-:W-:Y:S05]  /*5420*/  BSYNC B1 ;  /* 0x0000000000017941 */ /* 0x000fea0003800000 */
.L_x_196:
        /* <DEDUP_REMOVED lines=11> */
.L_x_199:
[----:B------:R-:W-:Y:S05]  /*54e0*/  BSYNC B1 ;  /* 0x0000000000017941 */ /* 0x000fea0003800000 */
.L_x_198:
[----:B0-----:R-:W-:Y:S01]  /*54f0*/  @!P4 IMAD R9, R42, R155, R22 ;  /* 0x0000009b2a09c224 */ /* 0x001fe200078e0216 */
[----:B------:R-:W-:Y:S04]  /*5500*/  BSSY B1, `(.L_x_200) ;  /* 0x0000006000017945 */ /* 0x000fe80003800000 */
[----:B------:R0:W-:Y:S01]  /*5510*/  @!P4 STG.E.U8 desc[UR36][R10.64+0x20], R9 ;  /* 0x000020090a00c986 */ /* 0x0001e2000c101124 */
[----:B------:R-:W-:Y:S05]  /*5520*/  @P3 BRA `(.L_x_201) ;  /* 0x00000000000c3947 */ /* 0x000fea0003800000 */
[----:B--2---:R-:W0:Y:S02]  /*5530*/  LDG.E.U8 R157, desc[UR36][R12.64+0x21] ;  /* 0x000021240c9d7981 */ /* 0x004e24000c1e1100 */
[----:B0-----:R-:W-:-:S05]  /*5540*/  PRMT R9, R157, 0x8880, RZ ;  /* 0x000088809d097816 */ /* 0x001fca00000000ff */
[----:B------:R-:W-:-:S07]  /*5550*/  IMAD R22, R9, R156, RZ ;  /* 0x0000009c09167224 */ /* 0x000fce00078e02ff */
.L_x_201:
[----:B------:R-:W-:Y:S05]  /*5560*/  BSYNC B1 ;  /* 0x0000000000017941 */ /* 0x000fea0003800000 */
.L_x_200:
[----:B------:R-:W-:Y:S01]  /*5570*/  @!P3 IMAD R43, R43, R155, R22 ;  /* 0x0000009b2b2bb224 */ /* 0x000fe200078e0216 */
[----:B------:R-:W-:Y:S04]  /*5580*/  BSSY B1, `(.L_x_202) ;  /* 0x0000006000017945 */ /* 0x000fe80003800000 */
[----:B------:R0:W-:Y:S01]  /*5590*/  @!P3 STG.E.U8 desc[UR36][R10.64+0x21], R43 ;  /* 0x0000212b0a00b986 */ /* 0x0001e2000c101124 */
[----:B------:R-:W-:Y:S05]  /*55a0*/  @P5 BRA `(.L_x_203) ;  /* 0x00000000000c5947 */ /* 0x000fea0003800000 */
[----:B--2---:R-:W0:Y:S02]  /*55b0*/  LDG.E.U8 R157, desc[UR36][R4.64+0x28] ;  /* 0x00002824049d7981 */ /* 0x004e24000c1e1100 */
[----:B0-----:R-:W-:-:S05]  /*55c0*/  PRMT R9, R157, 0x8880, RZ ;  /* 0x000088809d097816 */ /* 0x001fca00000000ff */
[----:B------:R-:W-:-:S07]  /*55d0*/  IMAD R22, R9, R156, RZ ;  /* 0x0000009c09167224 */ /* 0x000fce00078e02ff */
.L_x_203:
[----:B------:R-:W-:Y:S05]  /*55e0*/  BSYNC B1 ;  /* 0x0000000000017941 */ /* 0x000fea0003800000 */
.L_x_202:
[----:B0-----:R-:W-:Y:S01]  /*55f0*/  @!P5 IMAD R9, R44, R155, R22 ;  /* 0x0000009b2c09d224 */ /* 0x001fe200078e0216 */
[----:B------:R-:W-:Y:S04]  /*5600*/  BSSY B1, `(.L_x_204) ;  /* 0x0000006000017945 */ /* 0x000fe80003800000 */
[----:B------:R0:W-:Y:S01]  /*5610*/  @!P5 STG.E.U8 desc[UR36][R6.64+0x28], R9 ;  /* 0x000028090600d986 */ /* 0x0001e2000c101124 */
[----:B------:R-:W-:Y:S05]  /*5620*/  @P1 BRA `(.L_x_205) ;  /* 0x00000000000c1947 */ /* 0x000fea0003800000 */
[----:B--2---:R-:W0:Y:S02]  /*5630*/  LDG.E.U8 R157, desc[UR36][R4.64+0x29] ;  /* 0x00002924049d7981 */ /* 0x004e24000c1e1100 */
[----:B0-----:R-:W-:-:S05]  /*5640*/  PRMT R9, R157, 0x8880, RZ ;  /* 0x000088809d097816 */ /* 0x001fca00000000ff */
[----:B------:R-:W-:-:S07]  /*5650*/  IMAD R22, R9, R156, RZ ;  /* 0x0000009c09167224 */ /* 0x000fce00078e02ff */
.L_x_205:
[----:B------:R-:W-:Y:S05]  /*5660*/  BSYNC B1 ;  /* 0x0000000000017941 */ /* 0x000fea0003800000 */
.L_x_204:
        /* <DEDUP_REMOVED lines=11> */
.L_x_207:
[----:B------:R-:W-:Y:S05]  /*5720*/  BSYNC B1 ;  /* 0x0000000000017941 */ /* 0x000fea0003800000 */
.L_x_206:
[----:B0-----:R-:W-:Y:S01]  /*5730*/  @!P4 IMAD R9, R46, R155, R22 ;  /* 0x0000009b2e09c224 */ /* 0x001fe200078e0216 */
[----:B------:R-:W-:Y:S04]  /*5740*/  BSSY B1, `(.L_x_208) ;  /* 0x0000006000017945 */ /* 0x000fe80003800000 */
[----:B------:R0:W-:Y:S01]  /*5750*/  @!P4 STG.E.U8 desc[UR36][R10.64+0x28], R9 ;  /* 0x000028090a00c986 */ /* 0x0001e2000c101124 */
[----:B------:R-:W-:Y:S05]  /*5760*/  @P3 BRA `(.L_x_209) ;  /* 0x00000000000c3947 */ /* 0x000fea0003800000 */
[----:B--2---:R-:W0:Y:S02]  /*5770*/  LDG.E.U8 R157, desc[UR36][R12.64+0x29] ;  /* 0x000029240c9d7981 */ /* 0x004e24000c1e1100 */
[----:B0-----:R-:W-:-:S05]  /*5780*/  PRMT R9, R157, 0x8880, RZ ;  /* 0x000088809d097816 */ /* 0x001fca00000000ff */
[----:B------:R-:W-:-:S07]  /*5790*/  IMAD R22, R9, R156, RZ ;  /* 0x0000009c09167224 */ /* 0x000fce00078e02ff */
.L_x_209:
[----:B------:R-:W-:Y:S05]  /*57a0*/  BSYNC B1 ;  /* 0x0000000000017941 */ /* 0x000fea0003800000 */
.L_x_208:
[----:B------:R-:W-:Y:S01]  /*57b0*/  @!P3 IMAD R47, R47, R155, R22 ;  /* 0x0000009b2f2fb224 */ /* 0x000fe200078e0216 */
[----:B------:R-:W-:Y:S04]  /*57c0*/  BSSY B1, `(.L_x_210) ;  /* 0x0000006000017945 */ /* 0x000fe80003800000 */
[----:B------:R0:W-:Y:S01]  /*57d0*/  @!P3 STG.E.U8 desc[UR36][R10.64+0x29], R47 ;  /* 0x0000292f0a00b986 */ /* 0x0001e2000c101124 */
[----:B------:R-:W-:Y:S05]  /*57e0*/  @P5 BRA `(.L_x_211) ;  /* 0x00000000000c5947 */ /* 0x000fea0003800000 */
[----:B--2---:R-:W0:Y:S02]  /*57f0*/  LDG.E.U8 R157, desc[UR36][R4.64+0x30] ;  /* 0x00003024049d7981 */ /* 0x004e24000c1e1100 */
[----:B0-----:R-:W-:-:S05]  /*5800*/  PRMT R9, R157, 0x8880, RZ ;  /* 0x000088809d097816 */ /* 0x001fca00000000ff */
[----:B------:R-:W-:-:S07]  /*5810*/  IMAD R22, R9, R156, RZ ;  /* 0x0000009c09167224 */ /* 0x000fce00078e02ff */
.L_x_211:
[----:B------:R-:W-:Y:S05]  /*5820*/  BSYNC B1 ;  /* 0x0000000000017941 */ /* 0x000fea0003800000 */
.L_x_210:
[----:B0-----:R-:W-:Y:S01]  /*5830*/  @!P5 IMAD R9, R48, R155, R22 ;  /* 0x0000009b3009d224 */ /* 0x001fe200078e0216 */
[----:B------:R-:W-:Y:S04]  /*5840*/  BSSY B1, `(.L_x_212) ;  /* 0x0000006000017945 */ /* 0x000fe80003800000 */
[----:B------:R0:W-:Y:S01]  /*5850*/  @!P5 STG.E.U8 desc[UR36][R6.64+0x30], R9 ;  /* 0x000030090600d986 */ /* 0x0001e2000c101124 */
[----:B------:R-:W-:Y:S05]  /*5860*/  @P1 BRA `(.L_x_213) ;  /* 0x00000000000c1947 */ /* 0x000fea0003800000 */
[----:B--2---:R-:W0:Y:S02]  /*5870*/  LDG.E.U8 R157, desc[UR36][R4.64+0x31] ;  /* 0x00003124049d7981 */ /* 0x004e24000c1e1100 */
[----:B0-----:R-:W-:-:S05]  /*5880*/  PRMT R9, R157, 0x8880, RZ ;  /* 0x000088809d097816 */ /* 0x001fca00000000ff */
[----:B------:R-:W-:-:S07]  /*5890*/  IMAD R22, R9, R156, RZ ;  /* 0x0000009c09167224 */ /* 0x000fce00078e02ff */
.L_x_213:
[----:B------:R-:W-:Y:S05]  /*58a0*/  BSYNC B1 ;  /* 0x0000000000017941 */ /* 0x000fea0003800000 */
.L_x_212:
        /* <DEDUP_REMOVED lines=11> */
.L_x_215:
[----:B------:R-:W-:Y:S05]  /*5960*/  BSYNC B1 ;  /* 0x0000000000017941 */ /* 0x000fea0003800000 */
.L_x_214:
[----:B0-----:R-:W-:Y:S01]  /*5970*/  @!P4 IMAD R9, R50, R155, R22 ;  /* 0x0000009b3209c224 */ /* 0x001fe200078e0216 */
[----:B------:R-:W-:Y:S04]  /*5980*/  BSSY B1, `(.L_x_216) ;  /* 0x0000006000017945 */ /* 0x000fe80003800000 */
[----:B------:R0:W-:Y:S01]  /*5990*/  @!P4 STG.E.U8 desc[UR36][R10.64+0x30], R9 ;  /* 0x000030090a00c986 */ /* 0x0001e2000c101124 */
[----:B------:R-:W-:Y:S05]  /*59a0*/  @P3 BRA `(.L_x_217) ;  /* 0x00000000000c3947 */ /* 0x000fea0003800000 */
[----:B--2---:R-:W0:Y:S02]  /*59b0*/  LDG.E.U8 R157, desc[UR36][R12.64+0x31] ;  /* 0x000031240c9d7981 */ /* 0x004e24000c1e1100 */
[----:B0-----:R-:W-:-:S05]  /*59c0*/  PRMT R9, R157, 0x8880, RZ ;  /* 0x000088809d097816 */ /* 0x001fca00000000ff */
[----:B------:R-:W-:-:S07]  /*59d0*/  IMAD R22, R9, R156, RZ ;  /* 0x0000009c09167224 */ /* 0x000fce00078e02ff */
.L_x_217:
[----:B------:R-:W-:Y:S05]  /*59e0*/  BSYNC B1 ;  /* 0x0000000000017941 */ /* 0x000fea0003800000 */
.L_x_216:
[----:B------:R-:W-:Y:S01]  /*59f0*/  @!P3 IMAD R51, R51, R155, R22 ;  /* 0x0000009b3333b224 */ /* 0x000fe200078e0216 */
[----:B------:R-:W-:Y:S04]  /*5a00*/  BSSY B1, `(.L_x_218) ;  /* 0x0000006000017945 */ /* 0x000fe80003800000 */
[----:B------:R0:W-:Y:S01]  /*5a10*/  @!P3 STG.E.U8 desc[UR36][R10.64+0x31], R51 ;  /* 0x000031330a00b986 */ /* 0x0001e2000c101124 */
[----:B------:R-:W-:Y:S05]  /*5a20*/  @P5 BRA `(.L_x_219) ;  /* 0x00000000000c5947 */ /* 0x000fea0003800000 */
[----:B--2---:R-:W0:Y:S02]  /*5a30*/  LDG.E.U8 R157, desc[UR36][R4.64+0x38] ;  /* 0x00003824049d7981 */ /* 0x004e24000c1e1100 */
[----:B0-----:R-:W-:-:S05]  /*5a40*/  PRMT R9, R157, 0x8880, RZ ;  /* 0x000088809d097816 */ /* 0x001fca00000000ff */
[----:B------:R-:W-:-:S07]  /*5a50*/  IMAD R22, R9, R156, RZ ;  /* 0x0000009c09167224 */ /* 0x000fce00078e02ff */
.L_x_219:
[----:B------:R-:W-:Y:S05]  /*5a60*/  BSYNC B1 ;  /* 0x0000000000017941 */ /* 0x000fea0003800000 */
.L_x_218:
[----:B0-----:R-:W-:Y:S01]  /*5a70*/  @!P5 IMAD R9, R52, R155, R22 ;  /* 0x0000009b3409d224 */ /* 0x001fe200078e0216 */
[----:B------:R-:W-:Y:S04]  /*5a80*/  BSSY B1, `(.L_x_220) ;  /* 0x0000006000017945 */ /* 0x000fe80003800000 */
[----:B------:R0:W-:Y:S01]  /*5a90*/  @!P5 STG.E.U8 desc[UR36][R6.64+0x38], R9 ;  /* 0x000038090600d986 */ /* 0x0001e2000c101124 */
[----:B------:R-:W-:Y:S05]  /*5aa0*/  @P1 BRA `(.L_x_221) ;  /* 0x00000000000c1947 */ /* 0x000fea0003800000 */
[----:B--2---:R-:W0:Y:S02]  /*5ab0*/  LDG.E.U8 R157, desc[UR36][R4.64+0x39] ;  /* 0x00003924049d7981 */ /* 0x004e24000c1e1100 */
[----:B0-----:R-:W-:-:S05]  /*5ac0*/  PRMT R9, R157, 0x8880, RZ ;  /* 0x000088809d097816 */ /* 0x001fca00000000ff */
[----:B------:R-:W-:-:S07]  /*5ad0*/  IMAD R22, R9, R156, RZ ;  /* 0x0000009c09167224 */ /* 0x000fce00078e02ff */
.L_x_221:
[----:B------:R-:W-:Y:S05]  /*5ae0*/  BSYNC B1 ;  /* 0x0000000000017941 */ /* 0x000fea0003800000 */
.L_x_220:
        /* <DEDUP_REMOVED lines=11> */
.L_x_223:
[----:B------:R-:W-:Y:S05]  /*5ba0*/  BSYNC B1 ;  /* 0x0000000000017941 */ /* 0x000fea0003800000 */
.L_x_222:
[----:B0-----:R-:W-:Y:S01]  /*5bb0*/  @!P4 IMAD R9, R54, R155, R22 ;  /* 0x0000009b3609c224 */ /* 0x001fe200078e0216 */
[----:B------:R-:W-:Y:S04]  /*5bc0*/  BSSY B1, `(.L_x_224) ;  /* 0x0000006000017945 */ /* 0x000fe80003800000 */
[----:B------:R0:W-:Y:S01]  /*5bd0*/  @!P4 STG.E.U8 desc[UR36][R10.64+0x38], R9 ;  /* 0x000038090a00c986 */ /* 0x0001e2000c101124 */
[----:B------:R-:W-:Y:S05]  /*5be0*/  @P3 BRA `(.L_x_225) ;  /* 0x00000000000c3947 */ /* 0x000fea0003800000 */
[----:B--2---:R-:W0:Y:S02]  /*5bf0*/  LDG.E.U8 R157, desc[UR36][R12.64+0x39] ;  /* 0x000039240c9d7981 */ /* 0x004e24000c1e1100 */
[----:B0-----:R-:W-:-:S05]  /*5c00*/  PRMT R9, R157, 0x8880, RZ ;  /* 0x000088809d097816 */ /* 0x001fca00000000ff */
[----:B------:R-:W-:-:S07]  /*5c10*/  IMAD R22, R9, R156, RZ ;  /* 0x0000009c09167224 */ /* 0x000fce00078e02ff */
.L_x_225:
[----:B------:R-:W-:Y:S05]  /*5c20*/  BSYNC B1 ;  /* 0x0000000000017941 */ /* 0x000fea0003800000 */
.L_x_224:
[----:B------:R-:W-:Y:S01]  /*5c30*/  @!P3 IMAD R55, R55, R155, R22 ;  /* 0x0000009b3737b224 */ /* 0x000fe200078e0216 */
[----:B------:R-:W-:Y:S04]  /*5c40*/  BSSY B1, `(.L_x_226) ;  /* 0x0000006000017945 */ /* 0x000fe80003800000 */
[----:B------:R0:W-:Y:S01]  /*5c50*/  @!P3 STG.E.U8 desc[UR36][R10.64+0x39], R55 ;  /* 0x000039370a00b986 */ /* 0x0001e2000c101124 */
[----:B------:R-:W-:Y:S05]  /*5c60*/  @P5 BRA `(.L_x_227) ;  /* 0x00000000000c5947 */ /* 0x000fea0003800000 */
[----:B--2---:R-:W0:Y:S02]  /*5c70*/  LDG.E.U8 R157, desc[UR36][R4.64+0x40] ;  /* 0x00004024049d7981 */ /* 0x004e24000c1e1100 */
[----:B0-----:R-:W-:-:S05]  /*5c80*/  PRMT R9, R157, 0x8880, RZ ;  /* 0x000088809d097816 */ /* 0x001fca00000000ff */
[----:B------:R-:W-:-:S07]  /*5c90*/  IMAD R22, R9, R156, RZ ;  /* 0x0000009c09167224 */ /* 0x000fce00078e02ff */
.L_x_227:
[----:B------:R-:W-:Y:S05]  /*5ca0*/  BSYNC B1 ;  /* 0x0000000000017941 */ /* 0x000fea0003800000 */
.L_x_226:
[----:B0-----:R-:W-:Y:S01]  /*5cb0*/  @!P5 IMAD R9, R56, R155, R22 ;  /* 0x0000009b3809d224 */ /* 0x001fe200078e0216 */
[----:B------:R-:W-:Y:S04]  /*5cc0*/  BSSY B1, `(.L_x_228) ;  /* 0x0000006000017945 */ /* 0x000fe80003800000 */
[----:B------:R0:W-:Y:S01]  /*5cd0*/  @!P5 STG.E.U8 desc[UR36][R6.64+0x40], R9 ;  /* 0x000040090600d986 */ /* 0x0001e2000c101124 */
[----:B------:R-:W-:Y:S05]  /*5ce0*/  @P1 BRA `(.L_x_229) ;  /* 0x00000000000c1947 */ /* 0x000fea0003800000 */
[----:B--2---:R-:W0:Y:S02]  /*5cf0*/  LDG.E.U8 R157, desc[UR36][R4.64+0x41] ;  /* 0x00004124049d7981 */ /* 0x004e24000c1e1100 */
[----:B0-----:R-:W-:-:S05]  /*5d00*/  PRMT R9, R157, 0x8880, RZ ;  /* 0x000088809d097816 */ /* 0x001fca00000000ff */
[----:B------:R-:W-:-:S07]  /*5d10*/  IMAD R22, R9, R156, RZ ;  /* 0x0000009c09167224 */ /* 0x000fce00078e02ff */
.L_x_229:
[----:B------:R-:W-:Y:S05]  /*5d20*/  BSYNC B1 ;  /* 0x0000000000017941 */ /* 0x000fea0003800000 */
.L_x_228:
        /* <DEDUP_REMOVED lines=11> */
.L_x_231:
[----:B------:R-:W-:Y:S05]  /*5de0*/  BSYNC B1 ;  /* 0x0000000000017941 */ /* 0x000fea0003800000 */
.L_x_230:
[----:B0-----:R-:W-:Y:S01]  /*5df0*/  @!P4 IMAD R9, R58, R155, R22 ;  /* 0x0000009b3a09c224 */ /* 0x001fe200078e0216 */
[----:B------:R-:W-:Y:S04]  /*5e00*/  BSSY B1, `(.L_x_232) ;  /* 0x0000006000017945 */ /* 0x000fe80003800000 */
[----:B------:R0:W-:Y:S01]  /*5e10*/  @!P4 STG.E.U8 desc[UR36][R10.64+0x40], R9 ;  /* 0x000040090a00c986 */ /* 0x0001e2000c101124 */
[----:B------:R-:W-:Y:S05]  /*5e20*/  @P3 BRA `(.L_x_233) ;  /* 0x00000000000c3947 */ /* 0x000fea0003800000 */
[----:B--2---:R-:W0:Y:S02]  /*5e30*/  LDG.E.U8 R157, desc[UR36][R12.64+0x41] ;  /* 0x000041240c9d7981 */ /* 0x004e24000c1e1100 */
[----:B0-----:R-:W-:-:S05]  /*5e40*/  PRMT R9, R157, 0x8880, RZ ;  /* 0x000088809d097816 */ /* 0x001fca00000000ff */
[----:B------:R-:W-:-:S07]  /*5e50*/  IMAD R22, R9, R156, RZ ;  /* 0x0000009c09167224 */ /* 0x000fce00078e02ff */
.L_x_233:
[----:B------:R-:W-:Y:S05]  /*5e60*/  BSYNC B1 ;  /* 0x0000000000017941 */ /* 0x000fea0003800000 */
.L_x_232:
[----:B------:R-:W-:Y:S01]  /*5e70*/  @!P3 IMAD R59, R59, R155, R22 ;  /* 0x0000009b3b3bb224 */ /* 0x000fe200078e0216 */
[----:B------:R-:W-:Y:S04]  /*5e80*/  BSSY B1, `(.L_x_234) ;  /* 0x0000006000017945 */ /* 0x000fe80003800000 */
[----:B------:R0:W-:Y:S01]  /*5e90*/  @!P3 STG.E.U8 desc[UR36][R10.64+0x41], R59 ;  /* 0x0000413b0a00b986 */ /* 0x0001e2000c101124 */
[----:B------:R-:W-:Y:S05]  /*5ea0*/  @P5 BRA `(.L_x_235) ;  /* 0x00000000000c5947 */ /* 0x000fea0003800000 */
[----:B--2---:R-:W0:Y:S02]  /*5eb0*/  LDG.E.U8 R157, desc[UR36][R4.64+0x48] ;  /* 0x00004824049d7981 */ /* 0x004e24000c1e1100 */
[----:B0-----:R-:W-:-:S05]  /*5ec0*/  PRMT R9, R157, 0x8880, RZ ;  /* 0x000088809d097816 */ /* 0x001fca00000000ff */
[----:B------:R-:W-:-:S07]  /*5ed0*/  IMAD R22, R9, R156, RZ ;  /* 0x0000009c09167224 */ /* 0x000fce00078e02ff */
.L_x_235:
[----:B------:R-:W-:Y:S05]  /*5ee0*/  BSYNC B1 ;  /* 0x0000000000017941 */ /* 0x000fea0003800000 */
.L_x_234:
[----:B0-----:R-:W-:Y:S01]  /*5ef0*/  @!P5 IMAD R9, R60, R155, R22 ;  /* 0x0000009b3c09d224 */ /* 0x001fe200078e0216 */
[----:B------:R-:W-:Y:S04]  /*5f00*/  BSSY B1, `(.L_x_236) ;  /* 0x0000006000017945 */ /* 0x000fe80003800000 */
[----:B------:R0:W-:Y:S01]  /*5f10*/  @!P5 STG.E.U8 desc[UR36][R6.64+0x48], R9 ;  /* 0x000048090600d986 */ /* 0x0001e2000c101124 */
[----:B------:R-:W-:Y:S05]  /*5f20*/  @P1 BRA `(.L_x_237) ;  /* 0x00000000000c1947 */ /* 0x000fea0003800000 */
[----:B--2---:R-:W0:Y:S02]  /*5f30*/  LDG.E.U8 R157, desc[UR36][R4.64+0x49] ;  /* 0x00004924049d7981 */ /* 0x004e24000c1e1100 */
[----:B0-----:R-:W-:-:S05]  /*5f40*/  PRMT R9, R157, 0x8880, RZ ;  /* 0x000088809d097816 */ /* 0x001fca00000000ff */
[----:B------:R-:W-:-:S07]  /*5f50*/  IMAD R22, R9, R156, RZ ;  /* 0x0000009c09167224 */ /* 0x000fce00078e02ff */
.L_x_237:
[----:B------:R-:W-:Y:S05]  /*5f60*/  BSYNC B1 ;  /* 0x0000000000017941 */ /* 0x000fea0003800000 */
.L_x_236:
        /* <DEDUP_REMOVED lines=11> */
.L_x_239:
[----:B------:R-:W-:Y:S05]  /*6020*/  BSYNC B1 ;  /* 0x0000000000017941 */ /* 0x000fea0003800000 */
.L_x_238:
[----:B0-----:R-:W-:Y:S01]  /*6030*/  @!P4 IMAD R9, R62, R155, R22 ;  /* 0x0000009b3e09c224 */ /* 0x001fe200078e0216 */
[----:B------:R-:W-:Y:S04]  /*6040*/  BSSY B1, `(.L_x_240) ;  /* 0x0000006000017945 */ /* 0x000fe80003800000 */
[----:B------:R0:W-:Y:S01]  /*6050*/  @!P4 STG.E.U8 desc[UR36][R10.64+0x48], R9 ;  /* 0x000048090a00c986 */ /* 0x0001e2000c101124 */
[----:B------:R-:W-:Y:S05]  /*6060*/  @P3 BRA `(.L_x_241) ;  /* 0x00000000000c3947 */ /* 0x000fea0003800000 */
[----:B--2---:R-:W0:Y:S02]  /*6070*/  LDG.E.U8 R157, desc[UR36][R12.64+0x49] ;  /* 0x000049240c9d7981 */ /* 0x004e24000c1e1100 */
[----:B0-----:R-:W-:-:S05]  /*6080*/  PRMT R9, R157, 0x8880, RZ ;  /* 0x000088809d097816 */ /* 0x001fca00000000ff */
[----:B------:R-:W-:-:S07]  /*6090*/  IMAD R22, R9, R156, RZ ;  /* 0x0000009c09167224 */ /* 0x000fce00078e02ff */
.L_x_241:
[----:B------:R-:W-:Y:S05]  /*60a0*/  BSYNC B1 ;  /* 0x0000000000017941 */ /* 0x000fea0003800000 */
.L_x_240:
[----:B------:R-:W-:Y:S01]  /*60b0*/  @!P3 IMAD R63, R63, R155, R22 ;  /* 0x0000009b3f3fb224 */ /* 0x000fe200078e0216 */
[----:B------:R-:W-:Y:S04]  /*60c0*/  BSSY B1, `(.L_x_242) ;  /* 0x0000006000017945 */ /* 0x000fe80003800000 */
[----:B------:R0:W-:Y:S01]  /*60d0*/  @!P3 STG.E.U8 desc[UR36][R10.64+0x49], R63 ;  /* 0x0000493f0a00b986 */ /* 0x0001e2000c101124 */
[----:B------:R-:W-:Y:S05]  /*60e0*/  @P5 BRA `(.L_x_243) ;  /* 0x00000000000c5947 */ /* 0x000fea0003800000 */
[----:B--2---:R-:W0:Y:S02]  /*60f0*/  LDG.E.U8 R157, desc[UR36][R4.64+0x50] ;  /* 0x00005024049d7981 */ /* 0x004e24000c1e1100 */
[----:B0-----:R-:W-:-:S05]  /*6100*/  PRMT R9, R157, 0x8880, RZ ;  /* 0x000088809d097816 */ /* 0x001fca00000000ff */
[----:B------:R-:W-:-:S07]  /*6110*/  IMAD R22, R9, R156, RZ ;  /* 0x0000009c09167224 */ /* 0x000fce00078e02ff */
.L_x_243:
[----:B------:R-:W-:Y:S05]  /*6120*/  BSYNC B1 ;  /* 0x0000000000017941 */ /* 0x000fea0003800000 */
.L_x_242:
[----:B0-----:R-:W-:Y:S01]  /*6130*/  @!P5 IMAD R9, R64, R155, R22 ;  /* 0x0000009b4009d224 */ /* 0x001fe200078e0216 */
[----:B------:R-:W-:Y:S04]  /*6140*/  BSSY B1, `(.L_x_244) ;  /* 0x0000006000017945 */ /* 0x000fe80003800000 */
[----:B------:R0:W-:Y:S01]  /*6150*/  @!P5 STG.E.U8 desc[UR36][R6.64+0x50], R9 ;  /* 0x000050090600d986 */ /* 0x0001e2000c101124 */
[----:B------:R-:W-:Y:S05]  /*6160*/  @P1 BRA `(.L_x_245) ;  /* 0x00000000000c1947 */ /* 0x000fea0003800000 */
[----:B--2---:R-:W0:Y:S02]  /*6170*/  LDG.E.U8 R157, desc[UR36][R4.64+0x51] ;  /* 0x00005124049d7981 */ /* 0x004e24000c1e1100 */
[----:B0-----:R-:W-:-:S05]  /*6180*/  PRMT R9, R157, 0x8880, RZ ;  /* 0x000088809d097816 */ /* 0x001fca00000000ff */
[----:B------:R-:W-:-:S07]  /*6190*/  IMAD R22, R9, R156, RZ ;  /* 0x0000009c09167224 */ /* 0x000fce00078e02ff */
.L_x_245:
[----:B------:R-:W-:Y:S05]  /*61a0*/  BSYNC B1 ;  /* 0x0000000000017941 */ /* 0x000fea0003800000 */
.L_x_244:
        /* <DEDUP_REMOVED lines=11> */
.L_x_247:
[----:B------:R-:W-:Y:S05]  /*6260*/  BSYNC B1 ;  /* 0x0000000000017941 */ /* 0x000fea0003800000 */
.L_x_246:
[----:B0-----:R-:W-:Y:S01]  /*6270*/  @!P4 IMAD R9, R66, R155, R22 ;  /* 0x0000009b4209c224 */ /* 0x001fe200078e0216 */
[----:B------:R-:W-:Y:S04]  /*6280*/  BSSY B1, `(.L_x_248) ;  /* 0x0000006000017945 */ /* 0x000fe80003800000 */
[----:B------:R0:W-:Y:S01]  /*6290*/  @!P4 STG.E.U8 desc[UR36][R10.64+0x50], R9 ;  /* 0x000050090a00c986 */ /* 0x0001e2000c101124 */
[----:B------:R-:W-:Y:S05]  /*62a0*/  @P3 BRA `(.L_x_249) ;  /* 0x00000000000c3947 */ /* 0x000fea0003800000 */
[----:B--2---:R-:W0:Y:S02]  /*62b0*/  LDG.E.U8 R157, desc[UR36][R12.64+0x51] ;  /* 0x000051240c9d7981 */ /* 0x004e24000c1e1100 */
[----:B0-----:R-:W-:-:S05]  /*62c0*/  PRMT R9, R157, 0x8880, RZ ;  /* 0x000088809d097816 */ /* 0x001fca00000000ff */
[----:B------:R-:W-:-:S07]  /*62d0*/  IMAD R22, R9, R156, RZ ;  /* 0x0000009c09167224 */ /* 0x000fce00078e02ff */
.L_x_249:
[----:B------:R-:W-:Y:S05]  /*62e0*/  BSYNC B1 ;  /* 0x0000000000017941 */ /* 0x000fea0003800000 */
.L_x_248:
[----:B------:R-:W-:Y:S01]  /*62f0*/  @!P3 IMAD R67, R67, R155, R22 ;  /* 0x0000009b4343b224 */ /* 0x000fe200078e0216 */
[----:B------:R-:W-:Y:S04]  /*6300*/  BSSY B1, `(.L_x_250) ;  /* 0x0000006000017945 */ /* 0x000fe80003800000 */
[----:B------:R0:W-:Y:S01]  /*6310*/  @!P3 STG.E.U8 desc[UR36][R10.64+0x51], R67 ;  /* 0x000051430a00b986 */ /* 0x0001e2000c101124 */
[----:B------:R-:W-:Y:S05]  /*6320*/  @P5 BRA `(.L_x_251) ;  /* 0x00000000000c5947 */ /* 0x000fea0003800000 */
[----:B--2---:R-:W0:Y:S02]  /*6330*/  LDG.E.U8 R157, desc[UR36][R4.64+0x58] ;  /* 0x00005824049d7981 */ /* 0x004e24000c1e1100 */
[----:B0-----:R-:W-:-:S05]  /*6340*/  PRMT R9, R157, 0x8880, RZ ;  /* 0x000088809d097816 */ /* 0x001fca00000000ff */
[----:B------:R-:W-:-:S07]  /*6350*/  IMAD R22, R9, R156, RZ ;  /* 0x0000009c09167224 */ /* 0x000fce00078e02ff */
.L_x_251:
[----:B------:R-:W-:Y:S05]  /*6360*/  BSYNC B1 ;  /* 0x0000000000017941 */ /* 0x000fea0003800000 */
.L_x_250:
[----:B0-----:R-:W-:Y:S01]  /*6370*/  @!P5 IMAD R9, R68, R155, R22 ;  /* 0x0000009b4409d224 */ /* 0x001fe200078e0216 */
[----:B------:R-:W-:Y:S04]  /*6380*/  BSSY B1, `(.L_x_252) ;  /* 0x0000006000017945 */ /* 0x000fe80003800000 */
[----:B------:R0:W-:Y:S01]  /*6390*/  @!P5 STG.E.U8 desc[UR36][R6.64+0x58], R9 ;  /* 0x000058090600d986 */ /* 0x0001e2000c101124 */
[----:B------:R-:W-:Y:S05]  /*63a0*/  @P1 BRA `(.L_x_253) ;  /* 0x00000000000c1947 */ /* 0x000fea0003800000 */
[----:B--2---:R-:W0:Y:S02]  /*63b0*/  LDG.E.U8 R157, desc[UR36][R4.64+0x59] ;  /* 0x00005924049d7981 */ /* 0x004e24000c1e1100 */
[----:B0-----:R-:W-:-:S05]  /*63c0*/  PRMT R9, R157, 0x8880, RZ ;  /* 0x000088809d097816 */ /* 0x001fca00000000ff */
[----:B------:R-:W-:-:S07]  /*63d0*/  IMAD R22, R9, R156, RZ ;  /* 0x0000009c09167224 */ /* 0x000fce00078e02ff */
.L_x_253:
[----:B------:R-:W-:Y:S05]  /*63e0*/  BSYNC B1 ;  /* 0x0000000000017941 */ /* 0x000fea0003800000 */
.L_x_252:
        /* <DEDUP_REMOVED lines=11> */
.L_x_255:
[----:B------:R-:W-:Y:S05]  /*64a0*/  BSYNC B1 ;  /* 0x0000000000017941 */ /* 0x000fea0003800000 */
.L_x_254:
[----:B0-----:R-:W-:Y:S01]  /*64b0*/  @!P4 IMAD R9, R70, R155, R22 ;  /* 0x0000009b4609c224 */ /* 0x001fe200078e0216 */
[----:B------:R-:W-:Y:S04]  /*64c0*/  BSSY B1, `(.L_x_256) ;  /* 0x0000006000017945 */ /* 0x000fe80003800000 */
[----:B------:R0:W-:Y:S01]  /*64d0*/  @!P4 STG.E.U8 desc[UR36][R10.64+0x58], R9 ;  /* 0x000058090a00c986 */ /* 0x0001e2000c101124 */
[----:B------:R-:W-:Y:S05]  /*64e0*/  @P3 BRA `(.L_x_257) ;  /* 0x00000000000c3947 */ /* 0x000fea0003800000 */
[----:B--2---:R-:W0:Y:S02]  /*64f0*/  LDG.E.U8 R157, desc[UR36][R12.64+0x59] ;  /* 0x000059240c9d7981 */ /* 0x004e24000c1e1100 */
[----:B0-----:R-:W-:-:S05]  /*6500*/  PRMT R9, R157, 0x8880, RZ ;  /* 0x000088809d097816 */ /* 0x001fca00000000ff */
[----:B------:R-:W-:-:S07]  /*6510*/  IMAD R22, R9, R156, RZ ;  /* 0x0000009c09167224 */ /* 0x000fce00078e02ff */
.L_x_257:
[----:B------:R-:W-:Y:S05]  /*6520*/  BSYNC B1 ;  /* 0x0000000000017941 */ /* 0x000fea0003800000 */
.L_x_256:
[----:B------:R-:W-:Y:S01]  /*6530*/  @!P3 IMAD R71, R71, R155, R22 ;  /* 0x0000009b4747b224 */ /* 0x000fe200078e0216 */
[----:B------:R-:W-:Y:S04]  /*6540*/  BSSY B1, `(.L_x_258) ;  /* 0x0000006000017945 */ /* 0x000fe80003800000 */
[----:B------:R0:W-:Y:S01]  /*6550*/  @!P3 STG.E.U8 desc[UR36][R10.64+0x59], R71 ;  /* 0x000059470a00b986 */ /* 0x0001e2000c101124 */
[----:B------:R-:W-:Y:S05]  /*6560*/  @P5 BRA `(.L_x_259) ;  /* 0x00000000000c5947 */ /* 0x000fea0003800000 */
[----:B--2---:R-:W0:Y:S02]  /*6570*/  LDG.E.U8 R157, desc[UR36][R4.64+0x60] ;  /* 0x00006024049d7981 */ /* 0x004e24000c1e1100 */
[----:B0-----:R-:W-:-:S05]  /*6580*/  PRMT R9, R157, 0x8880, RZ ;  /* 0x000088809d097816 */ /* 0x001fca00000000ff */
[----:B------:R-:W-:-:S07]  /*6590*/  IMAD R22, R9, R156, RZ ;  /* 0x0000009c09167224 */ /* 0x000fce00078e02ff */
.L_x_259:
[----:B------:R-:W-:Y:S05]  /*65a0*/  BSYNC B1 ;  /* 0x0000000000017941 */ /* 0x000fea0003800000 */
.L_x_258:
[----:B0-----:R-:W-:Y:S01]  /*65b0*/  @!P5 IMAD R9, R72, R155, R22 ;  /* 0x0000009b4809d224 */ /* 0x001fe200078e0216 */
[----:B------:R-:W-:Y:S04]  /*65c0*/  BSSY B1, `(.L_x_260) ;  /* 0x0000006000017945 */ /* 0x000fe80003800000 */
[----:B------:R0:W-:Y:S01]  /*65d0*/  @!P5 STG.E.U8 desc[UR36][R6.64+0x60], R9 ;  /* 0x000060090600d986 */ /* 0x0001e2000c101124 */
[----:B------:R-:W-:Y:S05]  /*65e0*/  @P1 BRA `(.L_x_261) ;  /* 0x00000000000c1947 */ /* 0x000fea0003800000 */
[----:B--2---:R-:W0:Y:S02]  /*65f0*/  LDG.E.U8 R157, desc[UR36][R4.64+0x61] ;  /* 0x00006124049d7981 */ /* 0x004e24000c1e1100 */
[----:B0-----:R-:W-:-:S05]  /*6600*/  PRMT R9, R157, 0x8880, RZ ;  /* 0x000088809d097816 */ /* 0x001fca00000000ff */
[----:B------:R-:W-:-:S07]  /*6610*/  IMAD R22, R9, R156, RZ ;  /* 0x0000009c09167224 */ /* 0x000fce00078e02ff */
.L_x_261:
[----:B------:R-:W-:Y:S05]  /*6620*/  BSYNC B1 ;  /* 0x0000000000017941 */ /* 0x000fea0003800000 */
.L_x_260:
        /* <DEDUP_REMOVED lines=11> */
.L_x_263:
[----:B------:R-:W-:Y:S05]  /*66e0*/  BSYNC B1 ;  /* 0x0000000000017941 */ /* 0x000fea0003800000 */
.L_x_262:
[----:B0-----:R-:W-:Y:S01]  /*66f0*/  @!P4 IMAD R9, R74, R155, R22 ;  /* 0x0000009b4a09c224 */ /* 0x001fe200078e0216 */
[----:B------:R-:W-:Y:S04]  /*6700*/  BSSY B1, `(.L_x_264) ;  /* 0x0000006000017945 */ /* 0x000fe80003800000 */
[----:B------:R0:W-:Y:S01]  /*6710*/  @!P4 STG.E.U8 desc[UR36][R10.64+0x60], R9 ;  /* 0x000060090a00c986 */ /* 0x0001e2000c101124 */
[----:B------:R-:W-:Y:S05]  /*6720*/  @P3 BRA `(.L_x_265) ;  /* 0x00000000000c3947 */ /* 0x000fea0003800000 */
[----:B--2---:R-:W0:Y:S02]  /*6730*/  LDG.E.U8 R157, desc[UR36][R12.64+0x61] ;  /* 0x000061240c9d7981 */ /* 0x004e24000c1e1100 */
[----:B0-----:R-:W-:-:S05]  /*6740*/  PRMT R9, R157, 0x8880, RZ ;  /* 0x000088809d097816 */ /* 0x001fca00000000ff */
[----:B------:R-:W-:-:S07]  /*6750*/  IMAD R22, R9, R156, RZ ;  /* 0x0000009c09167224 */ /* 0x000fce00078e02ff */
.L_x_265:
[----:B------:R-:W-:Y:S05]  /*6760*/  BSYNC B1 ;  /* 0x0000000000017941 */ /* 0x000fea0003800000 */
.L_x_264:
[----:B------:R-:W-:Y:S01]  /*6770*/  @!P3 IMAD R75, R75, R155, R22 ;  /* 0x0000009b4b4bb224 */ /* 0x000fe200078e0216 */
[----:B------:R-:W-:Y:S04]  /*6780*/  BSSY B1, `(.L_x_266) ;  /* 0x0000006000017945 */ /* 0x000fe80003800000 */
[----:B------:R0:W-:Y:S01]  /*6790*/  @!P3 STG.E.U8 desc[UR36][R10.64+0x61], R75 ;  /* 0x0000614b0a00b986 */ /* 0x0001e2000c101124 */
[----:B------:R-:W-:Y:S05]  /*67a0*/  @P5 BRA `(.L_x_267) ;  /* 0x00000000000c5947 */ /* 0x000fea0003800000 */
[----:B--2---:R-:W0:Y:S02]  /*67b0*/  LDG.E.U8 R157, desc[UR36][R4.64+0x68] ;  /* 0x00006824049d7981 */ /* 0x004e24000c1e1100 */
[----:B0-----:R-:W-:-:S05]  /*67c0*/  PRMT R9, R157, 0x8880, RZ ;  /* 0x000088809d097816 */ /* 0x001fca00000000ff */
[----:B------:R-:W-:-:S07]  /*67d0*/  IMAD R22, R9, R156, RZ ;  /* 0x0000009c09167224 */ /* 0x000fce00078e02ff */
.L_x_267:
[----:B------:R-:W-:Y:S05]  /*67e0*/  BSYNC B1 ;  /* 0x0000000000017941 */ /* 0x000fea0003800000 */
.L_x_266:
[----:B0-----:R-:W-:Y:S01]  /*67f0*/  @!P5 IMAD R9, R76, R155, R22 ;  /* 0x0000009b4c09d224 */ /* 0x001fe200078e0216 */
[----:B------:R-:W-:Y:S04]  /*6800*/  BSSY B1, `(.L_x_268) ;  /* 0x0000006000017945 */ /* 0x000fe80003800000 */
[----:B------:R0:W-:Y:S01]  /*6810*/  @!P5 STG.E.U8 desc[UR36][R6.64+0x68], R9 ;  /* 0x000068090600d986 */ /* 0x0001e2000c101124 */
[----:B------:R-:W-:Y:S05]  /*6820*/  @P1 BRA `(.L_x_269) ;  /* 0x00000000000c1947 */ /* 0x000fea0003800000 */
[----:B--2---:R-:W0:Y:S02]  /*6830*/  LDG.E.U8 R157, desc[UR36][R4.64+0x69] ;  /* 0x00006924049d7981 */ /* 0x004e24000c1e1100 */
[----:B0-----:R-:W-:-:S05]  /*6840*/  PRMT R9, R157, 0x8880, RZ ;  /* 0x000088809d097816 */ /* 0x001fca00000000ff */
[----:B------:R-:W-:-:S07]  /*6850*/  IMAD R22, R9, R156, RZ ;  /* 0x0000009c09167224 */ /* 0x000fce00078e02ff */
.L_x_269:
[----:B------:R-:W-:Y:S05]  /*6860*/  BSYNC B1 ;  /* 0x0000000000017941 */ /* 0x000fea0003800000 */
.L_x_268:
        /* <DEDUP_REMOVED lines=11> */
.L_x_271:
[----:B------:R-:W-:Y:S05]  /*6920*/  BSYNC B1 ;  /* 0x0000000000017941 */ /* 0x000fea0003800000 */
.L_x_270:
[----:B0-----:R-:W-:Y:S01]  /*6930*/  @!P4 IMAD R9, R78, R155, R22 ;  /* 0x0000009b4e09c224 */ /* 0x001fe200078e0216 */
[----:B------:R-:W-:Y:S04]  /*6940*/  BSSY B1, `(.L_x_272) ;  /* 0x0000006000017945 */ /* 0x000fe80003800000 */
[----:B------:R0:W-:Y:S01]  /*6950*/  @!P4 STG.E.U8 desc[UR36][R10.64+0x68], R9 ;  /* 0x000068090a00c986 */ /* 0x0001e2000c101124 */
[----:B------:R-:W-:Y:S05]  /*6960*/  @P3 BRA `(.L_x_273) ;  /* 0x00000000000c3947 */ /* 0x000fea0003800000 */
[----:B--2---:R-:W0:Y:S02]  /*6970*/  LDG.E.U8 R157, desc[UR36][R12.64+0x69] ;  /* 0x000069240c9d7981 */ /* 0x004e24000c1e1100 */
[----:B0-----:R-:W-:-:S05]  /*6980*/  PRMT R9, R157, 0x8880, RZ ;  /* 0x000088809d097816 */ /* 0x001fca00000000ff */
[----:B------:R-:W-:-:S07]  /*6990*/  IMAD R22, R9, R156, RZ ;  /* 0x0000009c09167224 */ /* 0x000fce00078e02ff */
.L_x_273:
[----:B------:R-:W-:Y:S05]  /*69a0*/  BSYNC B1 ;  /* 0x0000000000017941 */ /* 0x000fea0003800000 */
.L_x_272:
[----:B------:R-:W-:Y:S01]  /*69b0*/  @!P3 IMAD R79, R79, R155, R22 ;  /* 0x0000009b4f4fb224 */ /* 0x000fe200078e0216 */
[----:B------:R-:W-:Y:S04]  /*69c0*/  BSSY B1, `(.L_x_274) ;  /* 0x0000006000017945 */ /* 0x000fe80003800000 */
[----:B------:R0:W-:Y:S01]  /*69d0*/  @!P3 STG.E.U8 desc[UR36][R10.64+0x69], R79 ;  /* 0x0000694f0a00b986 */ /* 0x0001e2000c101124 */
[----:B------:R-:W-:Y:S05]  /*69e0*/  @P5 BRA `(.L_x_275) ;  /* 0x00000000000c5947 */ /* 0x000fea0003800000 */
[----:B--2---:R-:W0:Y:S02]  /*69f0*/  LDG.E.U8 R157, desc[UR36][R4.64+0x70] ;  /* 0x00007024049d7981 */ /* 0x004e24000c1e1100 */
[----:B0-----:R-:W-:-:S05]  /*6a00*/  PRMT R9, R157, 0x8880, RZ ;  /* 0x000088809d097816 */ /* 0x001fca00000000ff */
[----:B------:R-:W-:-:S07]  /*6a10*/  IMAD R22, R9, R156, RZ ;  /* 0x0000009c09167224 */ /* 0x000fce00078e02ff */
.L_x_275:
[----:B------:R-:W-:Y:S05]  /*6a20*/  BSYNC B1 ;  /* 0x0000000000017941 */ /* 0x000fea0003800000 */
.L_x_274:
[----:B0-----:R-:W-:Y:S01]  /*6a30*/  @!P5 IMAD R9, R80, R155, R22 ;  /* 0x0000009b5009d224 */ /* 0x001fe200078e0216 */
[----:B------:R-:W-:Y:S04]  /*6a40*/  BSSY B1, `(.L_x_276) ;  /* 0x0000006000017945 */ /* 0x000fe80003800000 */
[----:B------:R0:W-:Y:S01]  /*6a50*/  @!P5 STG.E.U8 desc[UR36][R6.64+0x70], R9 ;  /* 0x000070090600d986 */ /* 0x0001e2000c101124 */
[----:B------:R-:W-:Y:S05]  /*6a60*/  @P1 BRA `(.L_x_277) ;  /* 0x00000000000c1947 */ /* 0x000fea0003800000 */
[----:B--2---:R-:W0:Y:S02]  /*6a70*/  LDG.E.U8 R157, desc[UR36][R4.64+0x71] ;  /* 0x00007124049d7981 */ /* 0x004e24000c1e1100 */
[----:B0-----:R-:W-:-:S05]  /*6a80*/  PRMT R9, R157, 0x8880, RZ ;  /* 0x000088809d097816 */ /* 0x001fca00000000ff */
[----:B------:R-:W-:-:S07]  /*6a90*/  IMAD R22, R9, R156, RZ ;  /* 0x0000009c09167224 */ /* 0x000fce00078e02ff */
.L_x_277:
[----:B------:R-:W-:Y:S05]  /*6aa0*/  BSYNC B1 ;  /* 0x0000000000017941 */ /* 0x000fea0003800000 */
.L_x_276:
[----:B------:R-:W-:Y:S01]  /*6ab0*/  ISETP.LT.OR P4, PT, R3, 0x71, !P0 ;  /* 0x000000710300780c */ /* 0x000fe20004781670 */
[----:B------:R-:W-:Y:S01]  /*6ac0*/  @!P1 IMAD R81, R81, R155, R22 ;  /* 0x0000009b51519224 */ /* 0x000fe200078e0216 */
[----:B------:R-:W-:Y:S01]  /*6ad0*/  BSSY B1, `(.L_x_278) ;  /* 0x000000a000017945 */ /* 0x000fe20003800000 */
[C---:B------:R-:W-:Y:S02]  /*6ae0*/  ISETP.LT.OR P3, PT, R3.reuse, 0x72, !P0 ;  /* 0x000000720300780c */ /* 0x040fe40004761670 */
        /* <DEDUP_REMOVED lines=8> */
.L_x_279:
[----:B------:R-:W-:Y:S05]  /*6b70*/  BSYNC B1 ;  /* 0x0000000000017941 */ /* 0x000fea0003800000 */
.L_x_278:
[----:B0-----:R-:W-:Y:S01]  /*6b80*/  @!P4 IMAD R9, R82, R155, R22 ;  /* 0x0000009b5209c224 */ /* 0x001fe200078e0216 */
[----:B------:R-:W-:Y:S04]  /*6b90*/  BSSY B1, `(.L_x_280) ;  /* 0x0000006000017945 */ /* 0x000fe80003800000 */
[----:B------:R0:W-:Y:S01]  /*6ba0*/  @!P4 STG.E.U8 desc[UR36][R10.64+0x70], R9 ;  /* 0x000070090a00c986 */ /* 0x0001e2000c101124 */
[----:B------:R-:W-:Y:S05]  /*6bb0*/  @P3 BRA `(.L_x_281) ;  /* 0x00000000000c3947 */ /* 0x000fea0003800000 */
[----:B--2---:R-:W0:Y:S02]  /*6bc0*/  LDG.E.U8 R157, desc[UR36][R12.64+0x71] ;  /* 0x000071240c9d7981 */ /* 0x004e24000c1e1100 */
[----:B0-----:R-:W-:-:S05]  /*6bd0*/  PRMT R9, R157, 0x8880, RZ ;  /* 0x000088809d097816 */ /* 0x001fca00000000ff */
[----:B------:R-:W-:-:S07]  /*6be0*/  IMAD R22, R9, R156, RZ ;  /* 0x0000009c09167224 */ /* 0x000fce00078e02ff */
.L_x_281:
[----:B------:R-:W-:Y:S05]  /*6bf0*/  BSYNC B1 ;  /* 0x0000000000017941 */ /* 0x000fea0003800000 */
.L_x_280:
[----:B------:R-:W-:Y:S01]  /*6c00*/  @!P3 IMAD R83, R83, R155, R22 ;  /* 0x0000009b5353b224 */ /* 0x000fe200078e0216 */
[----:B------:R-:W-:Y:S04]  /*6c10*/  BSSY B1, `(.L_x_282) ;  /* 0x0000006000017945 */ /* 0x000fe80003800000 */
[----:B------:R0:W-:Y:S01]  /*6c20*/  @!P3 STG.E.U8 desc[UR36][R10.64+0x71], R83 ;  /* 0x000071530a00b986 */ /* 0x0001e2000c101124 */
[----:B------:R-:W-:Y:S05]  /*6c30*/  @P1 BRA `(.L_x_283) ;  /* 0x00000000000c1947 */ /* 0x000fea0003800000 */
[----:B--2---:R-:W0:Y:S02]  /*6c40*/  LDG.E.U8 R157, desc[UR36][R4.64+0x78] ;  /* 0x00007824049d7981 */ /* 0x004e24000c1e1100 */
[----:B0-----:R-:W-:-:S05]  /*6c50*/  PRMT R9, R157, 0x8880, RZ ;  /* 0x000088809d097816 */ /* 0x001fca00000000ff */
[----:B------:R-:W-:-:S07]  /*6c60*/  IMAD R22, R9, R156, RZ ;  /* 0x0000009c09167224 */ /* 0x000fce00078e02ff */
.L_x_283:
[----:B------:R-:W-:Y:S05]  /*6c70*/  BSYNC B1 ;  /* 0x0000000000017941 */ /* 0x000fea0003800000 */
.L_x_282:
[----:B0-----:R-:W-:Y:S01]  /*6c80*/  @!P1 IMAD R9, R84, R155, R22 ;  /* 0x0000009b54099224 */ /* 0x001fe200078e0216 */
[----:B------:R-:W-:Y:S04]  /*6c90*/  BSSY B1, `(.L_x_284) ;  /* 0x0000006000017945 */ /* 0x000fe80003800000 */
[----:B------:R0:W-:Y:S01]  /*6ca0*/  @!P1 STG.E.U8 desc[UR36][R6.64+0x78], R9 ;  /* 0x0000780906009986 */ /* 0x0001e2000c101124 */
[----:B------:R-:W-:Y:S05]  /*6cb0*/  @P2 BRA `(.L_x_285) ;  /* 0x00000000000c2947 */ /* 0x000fea0003800000 */
[----:B--2---:R-:W0:Y:S02]  /*6cc0*/  LDG.E.U8 R157, desc[UR36][R4.64+0x79] ;  /* 0x00007924049d7981 */ /* 0x004e24000c1e1100 */
[----:B0-----:R-:W-:-:S05]  /*6cd0*/  PRMT R9, R157, 0x8880, RZ ;  /* 0x000088809d097816 */ /* 0x001fca00000000ff */
[----:B------:R-:W-:-:S07]  /*6ce0*/  IMAD R22, R9, R156, RZ ;  /* 0x0000009c09167224 */ /* 0x000fce00078e02ff */
.L_x_285:
[----:B------:R-:W-:Y:S05]  /*6cf0*/  BSYNC B1 ;  /* 0x0000000000017941 */ /* 0x000fea0003800000 */
.L_x_284:
[----:B------:R-:W-:Y:S01]  /*6d00*/  @!P2 IMAD R85, R85, R155, R22 ;  /* 0x0000009b5555a224 */ /* 0x000fe200078e0216 */
[----:B------:R-:W-:Y:S04]  /*6d10*/  BSSY B1, `(.L_x_286) ;  /* 0x0000006000017945 */ /* 0x000fe80003800000 */
[----:B------:R0:W-:Y:S01]  /*6d20*/  @!P2 STG.E.U8 desc[UR36][R6.64+0x79], R85 ;  /* 0x000079550600a986 */ /* 0x0001e2000c101124 */
[----:B------:R-:W-:Y:S05]  /*6d30*/  @P5 BRA `(.L_x_287) ;  /* 0x00000000000c5947 */ /* 0x000fea0003800000 */
[----:B--2---:R-:W2:Y:S02]  /*6d40*/  LDG.E.U8 R157, desc[UR36][R12.64+0x78] ;  /* 0x000078240c9d7981 */ /* 0x004ea4000c1e1100 */
[----:B--2---:R-:W-:-:S05]  /*6d50*/  PRMT R5, R157, 0x8880, RZ ;  /* 0x000088809d057816 */ /* 0x004fca00000000ff */
[----:B------:R-:W-:-:S07]  /*6d60*/  IMAD R22, R5, R156, RZ ;  /* 0x0000009c05167224 */ /* 0x000fce00078e02ff */
.L_x_287:
[----:B------:R-:W-:Y:S05]  /*6d70*/  BSYNC B1 ;  /* 0x0000000000017941 */ /* 0x000fea0003800000 */
.L_x_286:
[----:B------:R-:W-:Y:S01]  /*6d80*/  @!P5 IMAD R5, R86, R155, R22 ;  /* 0x0000009b5605d224 */ /* 0x000fe200078e0216 */
[----:B------:R-:W-:Y:S01]  /*6d90*/  ISETP.LT.OR P0, PT, R3, 0x7a, !P0 ;  /* 0x0000007a0300780c */ /* 0x000fe20004701670 */
[----:B------:R-:W-:Y:S03]  /*6da0*/  BSSY B1, `(.L_x_288) ;  /* 0x0000006000017945 */ /* 0x000fe60003800000 */
[----:B------:R0:W-:Y:S09]  /*6db0*/  @!P5 STG.E.U8 desc[UR36][R10.64+0x78], R5 ;  /* 0x000078050a00d986 */ /* 0x0001f2000c101124 */
[----:B------:R-:W-:Y:S05]  /*6dc0*/  @P0 BRA `(.L_x_289) ;  /* 0x00000000000c0947 */ /* 0x000fea0003800000 */
[----:B--2---:R-:W2:Y:S02]  /*6dd0*/  LDG.E.U8 R157, desc[UR36][R12.64+0x79] ;  /* 0x000079240c9d7981 */ /* 0x004ea4000c1e1100 */
[----:B--2---:R-:W-:-:S05]  /*6de0*/  PRMT R3, R157, 0x8880, RZ ;  /* 0x000088809d037816 */ /* 0x004fca00000000ff */
[----:B------:R-:W-:-:S07]  /*6df0*/  IMAD R22, R3, R156, RZ ;  /* 0x0000009c03167224 */ /* 0x000fce00078e02ff */
.L_x_289:
[----:B------:R-:W-:Y:S05]  /*6e00*/  BSYNC B1 ;  /* 0x0000000000017941 */ /* 0x000fea0003800000 */
.L_x_288:
[----:B------:R-:W-:Y:S01]  /*6e10*/  IMAD R87, R87, R155, R22 ;  /* 0x0000009b57577224 */ /* 0x000fe200078e0216 */
[----:B------:R-:W-:Y:S06]  /*6e20*/  @P0 BRA `(.L_x_290) ;  /* 0x0000001800180947 */ /* 0x000fec0003800000 */
[----:B------:R0:W-:Y:S01]  /*6e30*/  STG.E.U8 desc[UR36][R10.64+0x79], R87 ;  /* 0x000079570a007986 */ /* 0x0001e2000c101124 */
[----:B------:R-:W-:Y:S05]  /*6e40*/  BRA `(.L_x_290) ;  /* 0x0000001800107947 */ /* 0x000fea0003800000 */
.L_x_33:
[C---:B------:R-:W-:Y:S02]  /*6e50*/  ISETP.GE.AND P2, PT, R0.reuse, 0x1, PT ;  /* 0x000000010000780c */ /* 0x040fe40003f46270 */
[----:B------:R-:W-:Y:S02]  /*6e60*/  ISETP.GE.AND P0, PT, R0, 0x9, PT ;  /* 0x000000090000780c */ /* 0x000fe40003f06270 */
[C---:B------:R-:W-:Y:S02]  /*6e70*/  ISETP.LT.OR P3, PT, R3.reuse, 0x1, !P2 ;  /* 0x000000010300780c */ /* 0x040fe40005761670 */
[C---:B------:R-:W-:Y:S02]  /*6e80*/  ISETP.LT.OR P5, PT, R3.reuse, 0x2, !P2 ;  /* 0x000000020300780c */ /* 0x040fe400057a1670 */
[C---:B------:R-:W-:Y:S02]  /*6e90*/  ISETP.LT.OR P1, PT, R3.reuse, 0x1, !P0 ;  /* 0x000000010300780c */ /* 0x040fe40004721670 */
[----:B------:R-:W-:-:S07]  /*6ea0*/  ISETP.LT.OR P4, PT, R3, 0x2, !P0 ;  /* 0x000000020300780c */ /* 0x000fce0004781670 */
[-C--:B------:R-:W-:Y:S02]  /*6eb0*/  @!P3 IMAD R5, R88, R155.reuse, RZ ;  /* 0x0000009b5805b224 */ /* 0x080fe400078e02ff */
[-C--:B------:R-:W-:Y:S02]  /*6ec0*/  @!P5 IMAD R89, R89, R155.reuse, RZ ;  /* 0x0000009b5959d224 */ /* 0x080fe400078e02ff */
[-C--:B------:R-:W-:Y:S01]  /*6ed0*/  @!P1 IMAD R13, R90, R155.reuse, RZ ;  /* 0x0000009b5a0d9224 */ /* 0x080fe200078e02ff */
[----:B------:R0:W-:Y:S01]  /*6ee0*/  @!P3 STG.E.U8 desc[UR36][R160.64], R5 ;  /* 0x00000005a000b986 */ /* 0x0001e2000c101124 */
[----:B------:R-:W-:Y:S01]  /*6ef0*/  ISETP.LT.OR P3, PT, R3, 0x9, !P2 ;  /* 0x000000090300780c */ /* 0x000fe20005761670 */
[----:B------:R-:W-:Y:S02]  /*6f00*/  @!P4 IMAD R91, R91, R155, RZ ;  /* 0x0000009b5b5bc224 */ /* 0x000fe400078e02ff */
[----:B------:R-:W-:Y:S01]  /*6f10*/  @!P5 STG.E.U8 desc[UR36][R160.64+0x1], R89 ;  /* 0x00000159a000d986 */ /* 0x000fe2000c101124 */
[----:B------:R-:W-:-:S03]  /*6f20*/  ISETP.LT.OR P5, PT, R3, 0xa, !P2 ;  /* 0x0000000a0300780c */ /* 0x000fc600057a1670 */
[----:B------:R1:W-:Y:S01]  /*6f30*/  @!P1 STG.E.U8 desc[UR36][R8.64], R13 ;  /* 0x0000000d08009986 */ /* 0x0003e2000c101124 */
[----:B------:R-:W-:-:S03]  /*6f40*/  ISETP.LT.OR P1, PT, R3, 0x9, !P0 ;  /* 0x000000090300780c */ /* 0x000fc60004721670 */
[----:B------:R-:W-:Y:S01]  /*6f50*/  @!P4 STG.E.U8 desc[UR36][R8.64+0x1], R91 ;  /* 0x0000015b0800c986 */ /* 0x000fe2000c101124 */
[----:B------:R-:W-:Y:S01]  /*6f60*/  ISETP.LT.OR P4, PT, R3, 0xa, !P0 ;  /* 0x0000000a0300780c */ /* 0x000fe20004781670 */
[----:B------:R-:W-:-:S04]  /*6f70*/  @!P3 IMAD R15, R92, R155, RZ ;  /* 0x0000009b5c0fb224 */ /* 0x000fc800078e02ff */
[-C--:B------:R-:W-:Y:S01]  /*6f80*/  @!P5 IMAD R93, R93, R155.reuse, RZ ;  /* 0x0000009b5d5dd224 */ /* 0x080fe200078e02ff */
[----:B------:R3:W-:Y:S01]  /*6f90*/  @!P3 STG.E.U8 desc[UR36][R160.64+0x8], R15 ;  /* 0x0000080fa000b986 */ /* 0x0007e2000c101124 */
[C---:B------:R-:W-:Y:S02]  /*6fa0*/  ISETP.LT.OR P3, PT, R3.reuse, 0x11, !P2 ;  /* 0x000000110300780c */ /* 0x040fe40005761670 */
[-C--:B0-----:R-:W-:Y:S01]  /*6fb0*/  @!P1 IMAD R5, R94, R155.reuse, RZ ;  /* 0x0000009b5e059224 */ /* 0x081fe200078e02ff */
[----:B------:R-:W-:Y:S01]  /*6fc0*/  @!P5 STG.E.U8 desc[UR36][R160.64+0x9], R93 ;  /* 0x0000095da000d986 */ /* 0x000fe2000c101124 */
[----:B------:R-:W-:Y:S02]  /*6fd0*/  ISETP.LT.OR P5, PT, R3, 0x12, !P2 ;  /* 0x000000120300780c */ /* 0x000fe400057a1670 */
[----:B------:R-:W-:Y:S01]  /*6fe0*/  @!P4 IMAD R95, R95, R155, RZ ;  /* 0x0000009b5f5fc224 */ /* 0x000fe200078e02ff */
[----:B------:R0:W-:Y:S01]  /*6ff0*/  @!P1 STG.E.U8 desc[UR36][R8.64+0x8], R5 ;  /* 0x0000080508009986 */ /* 0x0001e2000c101124 */
[----:B------:R-:W-:-:S03]  /*7000*/  ISETP.LT.OR P1, PT, R3, 0x11, !P0 ;  /* 0x000000110300780c */ /* 0x000fc60004721670 */
[----:B------:R-:W-:Y:S01]  /*7010*/  @!P4 STG.E.U8 desc[UR36][R8.64+0x9], R95 ;  /* 0x0000095f0800c986 */ /* 0x000fe2000c101124 */
[----:B------:R-:W-:Y:S01]  /*7020*/  ISETP.LT.OR P4, PT, R3, 0x12, !P0 ;  /* 0x000000120300780c */ /* 0x000fe20004781670 */
[----:B-1----:R-:W-:-:S04]  /*7030*/  @!P3 IMAD R13, R96, R155, RZ ;  /* 0x0000009b600db224 */ /* 0x002fc800078e02ff */
[-C--:B------:R-:W-:Y:S01]  /*7040*/  @!P5 IMAD R97, R97, R155.reuse, RZ ;  /* 0x0000009b6161d224 */ /* 0x080fe200078e02ff */
[----:B------:R1:W-:Y:S01]  /*7050*/  @!P3 STG.E.U8 desc[UR36][R160.64+0x10], R13 ;  /* 0x0000100da000b986 */ /* 0x0003e2000c101124 */
[C---:B------:R-:W-:Y:S02]  /*7060*/  ISETP.LT.OR P3, PT, R3.reuse, 0x19, !P2 ;  /* 0x000000190300780c */ /* 0x040fe40005761670 */
[-C--:B---3--:R-:W-:Y:S01]  /*7070*/  @!P1 IMAD R15, R98, R155.reuse, RZ ;  /* 0x0000009b620f9224 */ /* 0x088fe200078e02ff */
[----:B------:R-:W-:Y:S01]  /*7080*/  @!P5 STG.E.U8 desc[UR36][R160.64+0x11], R97 ;  /* 0x00001161a000d986 */ /* 0x000fe2000c101124 */
[----:B------:R-:W-:Y:S02]  /*7090*/  ISETP.LT.OR P5, PT, R3, 0x1a, !P2 ;  /* 0x0000001a0300780c */ /* 0x000fe400057a1670 */
[----:B------:R-:W-:Y:S01]  /*70a0*/  @!P4 IMAD R99, R99, R155, RZ ;  /* 0x0000009b6363c224 */ /* 0x000fe200078e02ff */
[----:B------:R3:W-:Y:S01]  /*70b0*/  @!P1 STG.E.U8 desc[UR36][R8.64+0x10], R15 ;  /* 0x0000100f08009986 */ /* 0x0007e2000c101124 */
[----:B------:R-:W-:-:S03]  /*70c0*/  ISETP.LT.OR P1, PT, R3, 0x19, !P0 ;  /* 0x000000190300780c */ /* 0x000fc60004721670 */
[----:B------:R-:W-:Y:S01]  /*70d0*/  @!P4 STG.E.U8 desc[UR36][R8.64+0x11], R99 ;  /* 0x000011630800c986 */ /* 0x000fe2000c101124 */
[----:B------:R-:W-:Y:S01]  /*70e0*/  ISETP.LT.OR P4, PT, R3, 0x1a, !P0 ;  /* 0x0000001a0300780c */ /* 0x000fe20004781670 */
[----:B0-----:R-:W-:-:S04]  /*70f0*/  @!P3 IMAD R5, R100, R155, RZ ;  /* 0x0000009b6405b224 */ /* 0x001fc800078e02ff */
[-C--:B------:R-:W-:Y:S01]  /*7100*/  @!P5 IMAD R101, R101, R155.reuse, RZ ;  /* 0x0000009b6565d224 */ /* 0x080fe200078e02ff */
[----:B------:R0:W-:Y:S01]  /*7110*/  @!P3 STG.E.U8 desc[UR36][R160.64+0x18], R5 ;  /* 0x00001805a000b986 */ /* 0x0001e2000c101124 */
[C---:B------:R-:W-:Y:S02]  /*7120*/  ISETP.LT.OR P3, PT, R3.reuse, 0x21, !P2 ;  /* 0x000000210300780c */ /* 0x040fe40005761670 */
[-C--:B-1----:R-:W-:Y:S01]  /*7130*/  @!P1 IMAD R13, R102, R155.reuse, RZ ;  /* 0x0000009b660d9224 */ /* 0x082fe200078e02ff */
[----:B------:R-:W-:Y:S01]  /*7140*/  @!P5 STG.E.U8 desc[UR36][R160.64+0x19], R101 ;  /* 0x00001965a000d986 */ /* 0x000fe2000c101124 */
[----:B------:R-:W-:Y:S02]  /*7150*/  ISETP.LT.OR P5, PT, R3, 0x22, !P2 ;  /* 0x000000220300780c */ /* 0x000fe400057a1670 */
[----:B------:R-:W-:Y:S01]  /*7160*/  @!P4 IMAD R103, R103, R155, RZ ;  /* 0x0000009b6767c224 */ /* 0x000fe200078e02ff */
[----:B------:R1:W-:Y:S01]  /*7170*/  @!P1 STG.E.U8 desc[UR36][R8.64+0x18], R13 ;  /* 0x0000180d08009986 */ /* 0x0003e2000c101124 */
[----:B------:R-:W-:-:S03]  /*7180*/  ISETP.LT.OR P1, PT, R3, 0x21, !P0 ;  /* 0x000000210300780c */ /* 0x000fc60004721670 */
[----:B------:R-:W-:Y:S01]  /*7190*/  @!P4 STG.E.U8 desc[UR36][R8.64+0x19], R103 ;  /* 0x000019670800c986 */ /* 0x000fe2000c101124 */
[----:B------:R-:W-:Y:S01]  /*71a0*/  ISETP.LT.OR P4, PT, R3, 0x22, !P0 ;  /* 0x000000220300780c */ /* 0x000fe20004781670 */
[----:B---3--:R-:W-:-:S04]  /*71b0*/  @!P3 IMAD R15, R104, R155, RZ ;  /* 0x0000009b680fb224 */ /* 0x008fc800078e02ff */
        /* <DEDUP_REMOVED lines=128> */
[----:B------:R-:W-:-:S02]  /*79c0*/  ISETP.GE.AND P1, PT, R0, 0x81, PT ;  /* 0x000000810000780c */ /* 0x000fc40003f26270 */
[C---:B------:R-:W-:Y:S01]  /*79d0*/  ISETP.LT.OR P5, PT, R3.reuse, 0x79, !P0 ;  /* 0x000000790300780c */ /* 0x040fe200047a1670 */
[----:B------:R-:W-:Y:S01]  /*79e0*/  @!P4 STG.E.U8 desc[UR36][R8.64+0x71], R147 ;  /* 0x000071930800c986 */ /* 0x000fe2000c101124 */
[C---:B------:R-:W-:Y:S01]  /*79f0*/  ISETP.LT.OR P0, PT, R3.reuse, 0x7a, !P0 ;  /* 0x0000007a0300780c */ /* 0x040fe20004701670 */
[----:B0-----:R-:W-:Y:S01]  /*7a00*/  @!P3 IMAD R5, R148, R155, RZ ;  /* 0x0000009b9405b224 */ /* 0x001fe200078e02ff */
[----:B------:R-:W-:-:S03]  /*7a10*/  ISETP.LT.OR P4, PT, R3, 0x1, !P1 ;  /* 0x000000010300780c */ /* 0x000fc60004f81670 */
[----:B------:R-:W-:Y:S01]  /*7a20*/  @!P2 IMAD R149, R149, R155, RZ ;  /* 0x0000009b9595a224 */ /* 0x000fe200078e02ff */
[----:B------:R0:W-:Y:S01]  /*7a30*/  @!P3 STG.E.U8 desc[UR36][R160.64+0x78], R5 ;  /* 0x00007805a000b986 */ /* 0x0001e2000c101124 */
[----:B------:R-:W-:-:S03]  /*7a40*/  ISETP.LT.OR P3, PT, R3, 0x2, !P1 ;  /* 0x000000020300780c */ /* 0x000fc60004f61670 */
[----:B------:R-:W-:Y:S01]  /*7a50*/  @!P2 STG.E.U8 desc[UR36][R160.64+0x79], R149 ;  /* 0x00007995a000a986 */ /* 0x000fe2000c101124 */
[-C--:B-1----:R-:W-:Y:S01]  /*7a60*/  @!P5 IMAD R13, R150, R155.reuse, RZ ;  /* 0x0000009b960dd224 */ /* 0x082fe200078e02ff */
[----:B------:R-:W-:Y:S01]  /*7a70*/  ISETP.GE.AND P2, PT, R0, 0x89, PT ;  /* 0x000000890000780c */ /* 0x000fe20003f46270 */
[-C--:B------:R-:W-:Y:S02]  /*7a80*/  @!P0 IMAD R151, R151, R155.reuse, RZ ;  /* 0x0000009b97978224 */ /* 0x080fe400078e02ff */
[----:B---3--:R-:W-:Y:S01]  /*7a90*/  @!P4 IMAD R15, R24, R155, RZ ;  /* 0x0000009b180fc224 */ /* 0x008fe200078e02ff */
[----:B------:R1:W-:Y:S01]  /*7aa0*/  @!P5 STG.E.U8 desc[UR36][R8.64+0x78], R13 ;  /* 0x0000780d0800d986 */ /* 0x0003e2000c101124 */
[----:B------:R-:W-:-:S03]  /*7ab0*/  ISETP.LT.OR P5, PT, R3, 0x1, !P2 ;  /* 0x000000010300780c */ /* 0x000fc600057a1670 */
[----:B------:R-:W-:Y:S01]  /*7ac0*/  @!P3 IMAD R25, R25, R155, RZ ;  /* 0x0000009b1919b224 */ /* 0x000fe200078e02ff */
[----:B------:R-:W-:Y:S01]  /*7ad0*/  @!P0 STG.E.U8 desc[UR36][R8.64+0x79], R151 ;  /* 0x0000799708008986 */ /* 0x000fe2000c101124 */
[----:B------:R-:W-:-:S03]  /*7ae0*/  ISETP.LT.OR P0, PT, R3, 0x2, !P2 ;  /* 0x000000020300780c */ /* 0x000fc60005701670 */
[----:B------:R-:W-:Y:S01]  /*7af0*/  @!P4 STG.E.U8 desc[UR36][R6.64], R15 ;  /* 0x0000000f0600c986 */ /* 0x000fe2000c101124 */
        /* <DEDUP_REMOVED lines=19> */
[-C--:B------:R-:W-:Y:S01]  /*7c30*/  @!P4 IMAD R9, R32, R155.reuse, RZ ;  /* 0x0000009b2009c224 */ /* 0x080fe200078e02ff */
        /* <DEDUP_REMOVED lines=127> */
[----:B-1----:R-:W-:-:S04]  /*8430*/  @!P5 IMAD R13, R74, R155, RZ ;  /* 0x0000009b4a0dd224 */ /* 0x002fc800078e02ff */
        /* <DEDUP_REMOVED lines=12> */
[----:B------:R-:W-:-:S04]  /*8500*/  @!P0 IMAD R9, R78, R155, RZ ;  /* 0x0000009b4e098224 */ /* 0x000fc800078e02ff */
[-C--:B------:R-:W-:Y:S01]  /*8510*/  @!P4 IMAD R79, R79, R155.reuse, RZ ;  /* 0x0000009b4f4fc224 */ /* 0x080fe200078e02ff */
[----:B------:R1:W-:Y:S01]  /*8520*/  @!P0 STG.E.U8 desc[UR36][R10.64+0x68], R9 ;  /* 0x000068090a008986 */ /* 0x0003e2000c101124 */
[----:B------:R-:W-:Y:S02]  /*8530*/  ISETP.LT.OR P0, PT, R3, 0x71, !P2 ;  /* 0x000000710300780c */ /* 0x000fe40005701670 */
[----:B------:R-:W-:Y:S01]  /*8540*/  @!P3 IMAD R81, R81, R155, RZ ;  /* 0x0000009b5151b224 */ /* 0x000fe200078e02ff */
[----:B------:R3:W-:Y:S01]  /*8550*/  @!P4 STG.E.U8 desc[UR36][R10.64+0x69], R79 ;  /* 0x0000694f0a00c986 */ /* 0x0007e2000c101124 */
[----:B------:R-:W-:-:S03]  /*8560*/  ISETP.LT.OR P4, PT, R3, 0x72, !P2 ;  /* 0x000000720300780c */ /* 0x000fc60005781670 */
[----:B------:R3:W-:Y:S01]  /*8570*/  @!P3 STG.E.U8 desc[UR36][R6.64+0x71], R81 ;  /* 0x000071510600b986 */ /* 0x0007e2000c101124 */
[C---:B------:R-:W-:Y:S02]  /*8580*/  ISETP.LT.OR P3, PT, R3.reuse, 0x79, !P1 ;  /* 0x000000790300780c */ /* 0x040fe40004f61670 */
[C---:B------:R-:W-:Y:S01]  /*8590*/  ISETP.LT.OR P1, PT, R3.reuse, 0x7a, !P1 ;  /* 0x0000007a0300780c */ /* 0x040fe20004f21670 */
[----:B------:R3:W-:Y:S01]  /*85a0*/  @!P5 STG.E.U8 desc[UR36][R6.64+0x70], R13 ;  /* 0x0000700d0600d986 */ /* 0x0007e2000c101124 */
[C---:B------:R-:W-:Y:S02]  /*85b0*/  ISETP.LT.OR P5, PT, R3.reuse, 0x79, !P2 ;  /* 0x000000790300780c */ /* 0x040fe400057a1670 */
[----:B------:R-:W-:Y:S01]  /*85c0*/  ISETP.LT.OR P2, PT, R3, 0x7a, !P2 ;  /* 0x0000007a0300780c */ /* 0x000fe20005741670 */
[-C--:B------:R-:W-:Y:S02]  /*85d0*/  @!P0 IMAD R3, R82, R155.reuse, RZ ;  /* 0x0000009b52038224 */ /* 0x080fe400078e02ff */
[----:B------:R-:W-:-:S03]  /*85e0*/  @!P4 IMAD R83, R83, R155, RZ ;  /* 0x0000009b5353c224 */ /* 0x000fc600078e02ff */
[----:B------:R3:W-:Y:S01]  /*85f0*/  @!P0 STG.E.U8 desc[UR36][R10.64+0x70], R3 ;  /* 0x000070030a008986 */ /* 0x0007e2000c101124 */
[-C--:B0-----:R-:W-:Y:S02]  /*8600*/  @!P3 IMAD R5, R84, R155.reuse, RZ ;  /* 0x0000009b5405b224 */ /* 0x081fe400078e02ff */
[-C--:B------:R-:W-:Y:S01]  /*8610*/  @!P1 IMAD R85, R85, R155.reuse, RZ ;  /* 0x0000009b55559224 */ /* 0x080fe200078e02ff */
[----:B------:R3:W-:Y:S01]  /*8620*/  @!P4 STG.E.U8 desc[UR36][R10.64+0x71], R83 ;  /* 0x000071530a00c986 */ /* 0x0007e2000c101124 */
[-C--:B-1----:R-:W-:Y:S02]  /*8630*/  @!P5 IMAD R9, R86, R155.reuse, RZ ;  /* 0x0000009b5609d224 */ /* 0x082fe400078e02ff */
[----:B------:R-:W-:Y:S01]  /*8640*/  @!P2 IMAD R87, R87, R155, RZ ;  /* 0x0000009b5757a224 */ /* 0x000fe200078e02ff */
[----:B------:R3:W-:Y:S04]  /*8650*/  @!P3 STG.E.U8 desc[UR36][R6.64+0x78], R5 ;  /* 0x000078050600b986 */ /* 0x0007e8000c101124 */
[----:B------:R3:W-:Y:S04]  /*8660*/  @!P1 STG.E.U8 desc[UR36][R6.64+0x79], R85 ;  /* 0x0000795506009986 */ /* 0x0007e8000c101124 */
[----:B------:R3:W-:Y:S04]  /*8670*/  @!P5 STG.E.U8 desc[UR36][R10.64+0x78], R9 ;  /* 0x000078090a00d986 */ /* 0x0007e8000c101124 */
[----:B------:R3:W-:Y:S02]  /*8680*/  @!P2 STG.E.U8 desc[UR36][R10.64+0x79], R87 ;  /* 0x000079570a00a986 */ /* 0x0007e4000c101124 */
.L_x_290:
[----:B------:R-:W-:Y:S05]  /*8690*/  BSYNC B0 ;  /* 0x0000000000007941 */ /* 0x000fea0003800000 */
.L_x_32:
[----:B------:R-:W-:Y:S01]  /*86a0*/  ULDC UR4, c[0x0][0xc] ;  /* 0x0000030000047ab9 */ /* 0x000fe20000000800 */
[----:B------:R-:W-:Y:S01]  /*86b0*/  ULDC UR5, c[0x0][0x10] ;  /* 0x0000040000057ab9 */ /* 0x000fe20000000800 */
[----:B---3--:R-:W3:Y:S01]  /*86c0*/  LDC R3, c[0x0][0x14] ;  /* 0x00000500ff037b82 */ /* 0x008ee20000000800 */
[----:B------:R-:W-:Y:S01]  /*86d0*/  UIMAD.WIDE.U32 UR4, UR4, UR5, URZ ;  /* 0x00000005040472a5 */ /* 0x000fe2000f8e003f */
[----:B------:R-:W-:Y:S01]  /*86e0*/  PRMT R0, RZ, 0x7610, R0 ;  /* 0x00007610ff007816 */ /* 0x000fe20000000000 */
[----:B------:R-:W-:Y:S02]  /*86f0*/  IMAD.MOV.U32 R153, RZ, RZ, -0x1 ;  /* 0xffffffffff997424 */ /* 0x000fe400078e00ff */
[----:B------:R-:W-:Y:S02]  /*8700*/  IMAD.MOV.U32 R22, RZ, RZ, -0x1 ;  /* 0xffffffffff167424 */ /* 0x000fe400078e00ff */
[----:B---3--:R-:W-:-:S04]  /*8710*/  IMAD.WIDE.U32 R16, R3, UR4, R16 ;  /* 0x0000000403107c25 */ /* 0x008fc8000f8e0010 */
[----:B------:R-:W-:Y:S01]  /*8720*/  IMAD R3, R3, UR5, RZ ;  /* 0x0000000503037c24 */ /* 0x000fe2000f8e02ff */
[----:B------:R-:W-:Y:S02]  /*8730*/  ULDC.64 UR4, c[0x0][0x650] ;  /* 0x0001940000047ab9 */ /* 0x000fe40000000a00 */
[----:B------:R-:W-:Y:S01]  /*8740*/  ISETP.GE.U32.AND P0, PT, R16, UR4, PT ;  /* 0x0000000410007c0c */ /* 0x000fe2000bf06070 */
[----:B------:R-:W-:-:S05]  /*8750*/  IMAD.IADD R17, R17, 0x1, R3 ;  /* 0x0000000111117824 */ /* 0x000fca00078e0203 */
[----:B------:R-:W-:-:S13]  /*8760*/  ISETP.GE.U32.AND.EX P0, PT, R17, UR5, PT, P0 ;  /* 0x0000000511007c0c */ /* 0x000fda000bf06100 */
[----:B------:R-:W-:Y:S05]  /*8770*/  @P0 BRA `(.L_x_291) ;  /* 0x0000000400640947 */ /* 0x000fea0003800000 */
[----:B------:R-:W3:Y:S01]  /*8780*/  S2R R12, SR_CTAID.X ;  /* 0x00000000000c7919 */ /* 0x000ee20000002500 */
[----:B0-----:R-:W0:Y:S01]  /*8790*/  LDC.64 R10, c[0x0][0x628] ;  /* 0x00018a00ff0a7b82 */ /* 0x001e220000000a00 */
[----:B------:R-:W-:Y:S01]  /*87a0*/  ULDC UR4, c[0x0][0x150] ;  /* 0x0000540000047ab9 */ /* 0x000fe20000000800 */
[----:B------:R-:W-:Y:S01]  /*87b0*/  IMAD.MOV.U32 R8, RZ, RZ, R16 ;  /* 0x000000ffff087224 */ /* 0x000fe200078e0010 */
[----:B------:R-:W0:Y:S01]  /*87c0*/  S2R R24, SR_CTAID.Y ;  /* 0x0000000000187919 */ /* 0x000e220000002600 */
[----:B------:R-:W-:-:S04]  /*87d0*/  IMAD.MOV.U32 R9, RZ, RZ, R17 ;  /* 0x000000ffff097224 */ /* 0x000fc800078e0011 */
[----:B------:R-:W1:Y:S08]  /*87e0*/  LDC R21, c[0x0][0x144] ;  /* 0x00005100ff157b82 */ /* 0x000e700000000800 */
[----:B------:R-:W1:Y:S08]  /*87f0*/  LDC R0, c[0x0][0x630] ;  /* 0x00018c00ff007b82 */ /* 0x000e700000000800 */
[----:B------:R-:W1:Y:S01]  /*8800*/  LDC.64 R14, c[0x0][0x620] ;  /* 0x00018800ff0e7b82 */ /* 0x000e620000000a00 */
[----:B0-----:R-:W-:-:S04]  /*8810*/  ISETP.NE.U32.AND P0, PT, R10, RZ, PT ;  /* 0x000000ff0a00720c */ /* 0x001fc80003f05070 */
[----:B------:R-:W-:Y:S02]  /*8820*/  ISETP.NE.AND.EX P0, PT, R11, RZ, PT, P0 ;  /* 0x000000ff0b00720c */ /* 0x000fe40003f05300 */
[----:B---3--:R-:W-:-:S05]  /*8830*/  I2FP.F32.U32 R3, R12 ;  /* 0x0000000c00037245 */ /* 0x008fca0000201000 */
[----:B------:R-:W-:-:S04]  /*8840*/  FMUL R3, R3, UR4 ;  /* 0x0000000403037c20 */ /* 0x000fc80008400000 */
[----:B------:R0:W3:Y:S02]  /*8850*/  F2I.U32.TRUNC.NTZ R20, R3 ;  /* 0x0000000300147305 */ /* 0x0000e4000020f000 */
[----:B------:R-:W-:Y:S05]  /*8860*/  @!P0 BRA `(.L_x_292) ;  /* 0x0000000000288947 */ /* 0x000fea0003800000 */
[----:B0-----:R-:W0:Y:S02]  /*8870*/  LDC R3, c[0x0][0x634] ;  /* 0x00018d00ff037b82 */ /* 0x001e240000000800 */
        /* <DEDUP_REMOVED lines=9> */
.L_x_292:
[----:B------:R-:W2:Y:S01]  /*8910*/  LDC.64 R28, c[0x0][0x640] ;  /* 0x00019000ff1c7b82 */ /* 0x000ea20000000a00 */
[-CC-:B-1----:R-:W-:Y:S01]  /*8920*/  SHF.R.U64 R22, R8, R0.reuse, R9.reuse ;  /* 0x0000000008167219 */ /* 0x182fe20000001209 */
[----:B---3--:R-:W-:Y:S01]  /*8930*/  IMAD.MOV R20, RZ, RZ, -R20 ;  /* 0x000000ffff147224 */ /* 0x008fe200078e0a14 */
[----:B------:R-:W-:Y:S01]  /*8940*/  SHF.R.U32.HI R0, RZ, R0, R9 ;  /* 0x00000000ff007219 */ /* 0x000fe20000011609 */
[----:B------:R-:W-:Y:S01]  /*8950*/  ULDC UR4, c[0x0][0x154] ;  /* 0x0000550000047ab9 */ /* 0x000fe20000000800 */
[----:B0-----:R-:W-:Y:S01]  /*8960*/  IADD3 R3, P0, RZ, -R22, RZ ;  /* 0x80000016ff037210 */ /* 0x001fe20007f1e0ff */
[----:B------:R-:W-:Y:S02]  /*8970*/  IMAD R21, R21, R20, R12 ;  /* 0x0000001415157224 */ /* 0x000fe400078e020c */
[----:B------:R-:W0:Y:S01]  /*8980*/  LDC R6, c[0x0][0x618] ;  /* 0x00018600ff067b82 */ /* 0x000e220000000800 */
[----:B------:R-:W-:Y:S02]  /*8990*/  IMAD.MOV.U32 R7, RZ, RZ, 0x1 ;  /* 0x00000001ff077424 */ /* 0x000fe400078e00ff */
[----:B------:R-:W-:-:S04]  /*89a0*/  IMAD.X R5, RZ, RZ, ~R0, P0 ;  /* 0x000000ffff057224 */ /* 0x000fc800000e0e00 */
[-C--:B------:R-:W-:Y:S01]  /*89b0*/  IMAD R0, R5, R14.reuse, RZ ;  /* 0x0000000e05007224 */ /* 0x080fe200078e02ff */
[----:B------:R-:W1:Y:S01]  /*89c0*/  LDC R8, c[0x0][0x608] ;  /* 0x00018200ff087b82 */ /* 0x000e620000000800 */
[----:B------:R-:W-:-:S04]  /*89d0*/  IMAD.WIDE.U32 R4, R3, R14, R16 ;  /* 0x0000000e03047225 */ /* 0x000fc800078e0010 */
[----:B------:R-:W-:Y:S01]  /*89e0*/  IMAD R3, R3, R15, R0 ;  /* 0x0000000f03037224 */ /* 0x000fe200078e0200 */
[----:B------:R-:W-:Y:S02]  /*89f0*/  I2FP.F32.U32 R0, R24 ;  /* 0x0000001800007245 */ /* 0x000fe40000201000 */
[----:B------:R-:W3:Y:S01]  /*8a00*/  LDC R26, c[0x0][0x658] ;  /* 0x00019600ff1a7b82 */ /* 0x000ee20000000800 */
[----:B------:R-:W-:Y:S01]  /*8a10*/  IMAD.IADD R3, R5, 0x1, R3 ;  /* 0x0000000105037824 */ /* 0x000fe200078e0203 */
[----:B--2---:R-:W-:Y:S01]  /*8a20*/  ISETP.NE.U32.AND P0, PT, R28, RZ, PT ;  /* 0x000000ff1c00720c */ /* 0x004fe20003f05070 */
[----:B------:R-:W-:Y:S01]  /*8a30*/  FMUL R0, R0, UR4 ;  /* 0x0000000400007c20 */ /* 0x000fe20008400000 */
[----:B------:R-:W-:Y:S02]  /*8a40*/  IMAD.MOV.U32 R5, RZ, RZ, -0x1 ;  /* 0xffffffffff057424 */ /* 0x000fe400078e00ff */
[----:B------:R-:W-:Y:S01]  /*8a50*/  ISETP.NE.AND.EX P0, PT, R29, RZ, PT, P0 ;  /* 0x000000ff1d00720c */ /* 0x000fe20003f05300 */
[----:B------:R2:W2:Y:S01]  /*8a60*/  F2I.U32.TRUNC.NTZ R13, R0 ;  /* 0x00000000000d7305 */ /* 0x0004a2000020f000 */
[----:B------:R-:W2:Y:S01]  /*8a70*/  LDC R15, c[0x0][0x148] ;  /* 0x00005200ff0f7b82 */ /* 0x000ea20000000800 */
[----:B0-----:R-:W-:-:S02]  /*8a80*/  SHF.R.U64 R12, R4, R6, R3 ;  /* 0x00000006040c7219 */ /* 0x001fc40000001203 */
[----:B------:R-:W-:-:S05]  /*8a90*/  SHF.R.U32.HI R3, RZ, R6, R3 ;  /* 0x00000006ff037219 */ /* 0x000fca0000011603 */
[----:B------:R-:W0:Y:S01]  /*8aa0*/  LDC R20, c[0x0][0x600] ;  /* 0x00018000ff147b82 */ /* 0x000e220000000800 */
[-CC-:B-1----:R-:W-:Y:S02]  /*8ab0*/  SHF.R.U64 R10, R12, R8.reuse, R3.reuse ;  /* 0x000000080c0a7219 */ /* 0x182fe40000001203 */
[----:B------:R-:W-:-:S05]  /*8ac0*/  SHF.R.U32.HI R3, RZ, R8, R3 ;  /* 0x00000008ff037219 */ /* 0x000fca0000011603 */
[----:B------:R-:W1:Y:S01]  /*8ad0*/  LDC R27, c[0x0][0x648] ;  /* 0x00019200ff1b7b82 */ /* 0x000e620000000800 */
[-C--:B---3--:R-:W-:Y:S02]  /*8ae0*/  SHF.L.U32 R4, R5, R26.reuse, RZ ;  /* 0x0000001a05047219 */ /* 0x088fe400000006ff */
[--C-:B------:R-:W-:Y:S02]  /*8af0*/  SHF.R.U64 R14, R10, R26, R3.reuse ;  /* 0x0000001a0a0e7219 */ /* 0x100fe40000001203 */
[----:B------:R-:W-:Y:S02]  /*8b00*/  LOP3.LUT R25, RZ, R4, RZ, 0x33, !PT ;  /* 0x00000004ff197212 */ /* 0x000fe400078e33ff */
[-C--:B------:R-:W-:Y:S01]  /*8b10*/  SHF.R.U32.HI R5, RZ, R26.reuse, R3 ;  /* 0x0000001aff057219 */ /* 0x080fe20000011603 */
[----:B------:R-:W3:Y:S01]  /*8b20*/  LDC R30, c[0x0][0x638] ;  /* 0x00018e00ff1e7b82 */ /* 0x000ee20000000800 */
[----:B------:R-:W-:Y:S01]  /*8b30*/  SHF.L.U32 R154, R7, R26, RZ ;  /* 0x0000001a079a7219 */ /* 0x000fe200000006ff */
[----:B------:R-:W-:-:S06]  /*8b40*/  IMAD.MOV.U32 R4, RZ, RZ, R14 ;  /* 0x000000ffff047224 */ /* 0x000fcc00078e000e */
[----:B------:R-:W0:Y:S01]  /*8b50*/  LDC R31, c[0x0][0x610] ;  /* 0x00018400ff1f7b82 */ /* 0x000e220000000800 */
        /* <DEDUP_REMOVED lines=11> */
.L_x_293:
[----:B------:R-:W-:Y:S01]  /*8c10*/  ISETP.NE.AND P0, PT, R2, 0x1, PT ;  /* 0x000000010200780c */ /* 0x000fe20003f05270 */
[----:B0-----:R-:W-:Y:S01]  /*8c20*/  VIADD R7, R20, 0xffffffff ;  /* 0xffffffff14077836 */ /* 0x001fe20000000000 */
[----:B-12---:R-:W-:Y:S01]  /*8c30*/  SHF.R.U64 R0, R4, R27, R5 ;  /* 0x0000001b04007219 */ /* 0x006fe20000001205 */
[----:B------:R-:W-:Y:S01]  /*8c40*/  IMAD.MOV R13, RZ, RZ, -R13 ;  /* 0x000000ffff0d7224 */ /* 0x000fe200078e0a0d */
[----:B------:R-:W-:Y:S01]  /*8c50*/  LOP3.LUT R5, R10, R25, RZ, 0xc0, !PT ;  /* 0x000000190a057212 */ /* 0x000fe200078ec0ff */
[----:B------:R-:W-:Y:S02]  /*8c60*/  IMAD.MOV.U32 R4, RZ, RZ, 0x1 ;  /* 0x00000001ff047424 */ /* 0x000fe400078e00ff */
[----:B------:R-:W-:Y:S02]  /*8c70*/  IMAD.MOV R3, RZ, RZ, -R0 ;  /* 0x000000ffff037224 */ /* 0x000fe400078e0a00 */
[----:B------:R-:W-:Y:S01]  /*8c80*/  IMAD R154, R154, R0, R5 ;  /* 0x000000009a9a7224 */ /* 0x000fe200078e0205 */
[----:B------:R-:W-:Y:S01]  /*8c90*/  LOP3.LUT R5, R12, R7, RZ, 0xc0, !PT ;  /* 0x000000070c057212 */ /* 0x000fe200078ec0ff */
[----:B---3--:R-:W-:-:S02]  /*8ca0*/  IMAD R0, R3, R30, R14 ;  /* 0x0000001e03007224 */ /* 0x008fc400078e020e */
[----:B------:R-:W-:Y:S02]  /*8cb0*/  @P0 IMAD R21, R15, R13, R24 ;  /* 0x0000000d0f150224 */ /* 0x000fe400078e0218 */
[----:B------:R-:W-:Y:S01]  /*8cc0*/  IMAD R3, R0, R20, R5 ;  /* 0x0000001400037224 */ /* 0x000fe200078e0205 */
[----:B------:R-:W-:Y:S01]  /*8cd0*/  PRMT R0, R4, 0x7610, R0 ;  /* 0x0000761004007816 */ /* 0x000fe20000000000 */
[----:B------:R-:W-:-:S05]  /*8ce0*/  IMAD R154, R154, R31, R21 ;  /* 0x0000001f9a9a7224 */ /* 0x000fca00078e0215 */
[----:B------:R-:W-:Y:S02]  /*8cf0*/  SEL R153, R3, R154, !P0 ;  /* 0x0000009a03997207 */ /* 0x000fe40004000000 */
[----:B------:R-:W-:-:S07]  /*8d00*/  SEL R154, R154, R3, !P0 ;  /* 0x000000039a9a7207 */ /* 0x000fce0004000000 */
.L_x_291:
[----:B------:R-:W-:-:S13]  /*8d10*/  LOP3.LUT P0, RZ, R0, 0xff, RZ, 0xc0, !PT ;  /* 0x000000ff00ff7812 */ /* 0x000fda000780c0ff */
[----:B------:R-:W-:Y:S05]  /*8d20*/  @P0 BRA `(.L_x_294) ;  /* 0xffffff8400300947 */ /* 0x000fea000383ffff */
[----:B------:R-:W-:Y:S05]  /*8d30*/  EXIT ;  /* 0x000000000000794d */ /* 0x000fea0003800000 */
.L_x_7:
[----:B0-----:R-:W-:Y:S01]  /*8d40*/  ULDC.64 UR4, c[0x0][0x650] ;  /* 0x0001940000047ab9 */ /* 0x001fe20000000a00 */
        /* <DEDUP_REMOVED lines=25> */
.L_x_296:
[----:B------:R-:W0:Y:S01]  /*8ee0*/  LDC.64 R28, c[0x0][0x640] ;  /* 0x00019000ff1c7b82 */ /* 0x000e220000000a00 */
[-CC-:B------:R-:W-:Y:S01]  /*8ef0*/  SHF.R.U64 R22, R12, R6.reuse, R13.reuse ;  /* 0x000000060c167219 */ /* 0x180fe2000000120d */
[----:B------:R-:W-:Y:S01]  /*8f00*/  IMAD.MOV.U32 R30, RZ, RZ, 0x1 ;  /* 0x00000001ff1e7424 */ /* 0x000fe200078e00ff */
[----:B------:R-:W-:Y:S02]  /*8f10*/  SHF.R.U32.HI R6, RZ, R6, R13 ;  /* 0x00000006ff067219 */ /* 0x000fe4000001160d */
        /* <DEDUP_REMOVED lines=8> */
[----:B------:R-:W-:Y:S01]  /*8fa0*/  IMAD.IADD R9, R9, 0x1, R11 ;  /* 0x0000000109097824 */ /* 0x000fe200078e020b */
[----:B0-----:R-:W-:-:S04]  /*8fb0*/  ISETP.NE.U32.AND P0, PT, R28, RZ, PT ;  /* 0x000000ff1c00720c */ /* 0x001fc80003f05070 */
[----:B------:R-:W-:Y:S02]  /*8fc0*/  ISETP.NE.AND.EX P0, PT, R29, RZ, PT, P0 ;  /* 0x000000ff1d00720c */ /* 0x000fe40003f05300 */
[----:B------:R-:W0:Y:S01]  /*8fd0*/  LDC R20, c[0x0][0x600] ;  /* 0x00018000ff147b82 */ /* 0x000e220000000800 */
[-CC-:B-1----:R-:W-:Y:S01]  /*8fe0*/  SHF.R.U64 R14, R8, R10.reuse, R9.reuse ;  /* 0x0000000a080e7219 */ /* 0x182fe20000001209 */
[----:B------:R-:W-:Y:S01]  /*8ff0*/  IMAD.MOV.U32 R8, RZ, RZ, -0x1 ;  /* 0xffffffffff087424 */ /* 0x000fe200078e00ff */
[----:B------:R-:W-:-:S05]  /*9000*/  SHF.R.U32.HI R9, RZ, R10, R9 ;  /* 0x0000000aff097219 */ /* 0x000fca0000011609 */
[----:B------:R-:W1:Y:S01]  /*9010*/  LDC R26, c[0x0][0x648] ;  /* 0x00019200ff1a7b82 */ /* 0x000e620000000800 */
[-CC-:B--2---:R-:W-:Y:S02]  /*9020*/  SHF.R.U64 R21, R14, R12.reuse, R9.reuse ;  /* 0x0000000c0e157219 */ /* 0x184fe40000001209 */
[----:B------:R-:W-:-:S05]  /*9030*/  SHF.R.U32.HI R6, RZ, R12, R9 ;  /* 0x0000000cff067219 */ /* 0x000fca0000011609 */
[----:B------:R-:W2:Y:S01]  /*9040*/  LDC R27, c[0x0][0x638] ;  /* 0x00018e00ff1b7b82 */ /* 0x000ea20000000800 */
[-C--:B---3--:R-:W-:Y:S02]  /*9050*/  SHF.L.U32 R8, R8, R25.reuse, RZ ;  /* 0x0000001908087219 */ /* 0x088fe400000006ff */
[-CC-:B------:R-:W-:Y:S02]  /*9060*/  SHF.R.U64 R23, R21, R25.reuse, R6.reuse ;  /* 0x0000001915177219 */ /* 0x180fe40000001206 */
[----:B------:R-:W-:Y:S02]  /*9070*/  LOP3.LUT R32, RZ, R8, RZ, 0x33, !PT ;  /* 0x00000008ff207212 */ /* 0x000fe400078e33ff */
[----:B------:R-:W-:Y:S01]  /*9080*/  SHF.R.U32.HI R9, RZ, R25, R6 ;  /* 0x00000019ff097219 */ /* 0x000fe20000011606 */
[----:B------:R-:W3:Y:S01]  /*9090*/  LDC R31, c[0x0][0x610] ;  /* 0x00018400ff1f7b82 */ /* 0x000ee20000000800 */
[----:B------:R-:W-:Y:S01]  /*90a0*/  IMAD.MOV.U32 R8, RZ, RZ, R23 ;  /* 0x000000ffff087224 */ /* 0x000fe200078e0017 */
[----:B------:R-:W-:Y:S06]  /*90b0*/  @!P0 BRA `(.L_x_297) ;  /* 0x0000000000288947 */ /* 0x000fec0003800000 */
        /* <DEDUP_REMOVED lines=10> */
.L_x_297:
[----:B------:R-:W-:Y:S02]  /*9160*/  ISETP.NE.AND P0, PT, R2, 0x1, PT ;  /* 0x000000010200780c */ /* 0x000fe40003f05270 */
[----:B-1----:R-:W-:Y:S01]  /*9170*/  SHF.R.U64 R6, R8, R26, R9 ;  /* 0x0000001a08067219 */ /* 0x002fe20000001209 */
[----:B0-----:R-:W-:Y:S01]  /*9180*/  VIADD R9, R20, 0xffffffff ;  /* 0xffffffff14097836 */ /* 0x001fe20000000000 */
[----:B------:R-:W-:Y:S02]  /*9190*/  SHF.L.U32 R30, R30, R25, RZ ;  /* 0x000000191e1e7219 */ /* 0x000fe400000006ff */
[----:B------:R-:W-:Y:S01]  /*91a0*/  LOP3.LUT R5, R21, R32, RZ, 0xc0, !PT ;  /* 0x0000002015057212 */ /* 0x000fe200078ec0ff */
[----:B------:R-:W-:-:S04]  /*91b0*/  IMAD.MOV R8, RZ, RZ, -R6 ;  /* 0x000000ffff087224 */ /* 0x000fc800078e0a06 */
[----:B------:R-:W-:Y:S01]  /*91c0*/  IMAD R6, R30, R6, R5 ;  /* 0x000000061e067224 */ /* 0x000fe200078e0205 */
[----:B------:R-:W-:Y:S01]  /*91d0*/  LOP3.LUT R5, R14, R9, RZ, 0xc0, !PT ;  /* 0x000000090e057212 */ /* 0x000fe200078ec0ff */
[----:B------:R-:W-:Y:S02]  /*91e0*/  @P0 IMAD R3, R7, R24, R4 ;  /* 0x0000001807030224 */ /* 0x000fe400078e0204 */
[----:B--2---:R-:W-:Y:S02]  /*91f0*/  IMAD R4, R8, R27, R23 ;  /* 0x0000001b08047224 */ /* 0x004fe400078e0217 */
[----:B---3--:R-:W-:Y:S02]  /*9200*/  IMAD R3, R6, R31, R3 ;  /* 0x0000001f06037224 */ /* 0x008fe400078e0203 */
[----:B------:R-:W-:Y:S02]  /*9210*/  IMAD R4, R4, R20, R5 ;  /* 0x0000001404047224 */ /* 0x000fe400078e0205 */
[----:B------:R-:W-:-:S02]  /*9220*/  IMAD.MOV.U32 R8, RZ, RZ, 0x1 ;  /* 0x00000001ff087424 */ /* 0x000fc400078e00ff */
[----:B------:R-:W-:Y:S01]  /*9230*/  IMAD.MOV.U32 R6, RZ, RZ, R22 ;  /* 0x000000ffff067224 */ /* 0x000fe200078e0016 */
[----:B------:R-:W-:Y:S02]  /*9240*/  SEL R21, R4, R3, !P0 ;  /* 0x0000000304157207 */ /* 0x000fe40004000000 */
[----:B------:R-:W-:-:S07]  /*9250*/  SEL R20, R3, R4, !P0 ;  /* 0x0000000403147207 */ /* 0x000fce0004000000 */
.L_x_295:
[----:B------:R-:W-:-:S08]  /*9260*/  NOP ;  /* 0x0000000000007918 */ /* 0x000fd00000000000 */
[----:B------:R-:W0:-:S00]  /*9270*/  USETMAXREG.DEALLOC.CTAPOOL 0x28 ;  /* 0x00000028000079c8 */ /* 0x000e0000080e0500 */
[----:B0-----:R-:W-:-:S13]  /*9280*/  ISETP.NE.AND P0, PT, R0, RZ, PT ;  /* 0x000000ff0000720c */ /* 0x001fda0003f05270 */
[----:B------:R-:W-:Y:S05]  /*9290*/  @P0 EXIT ;  /* 0x000000000000094d */ /* 0x000fea0003800000 */
[----:B------:R-:W-:Y:S01]  /*92a0*/  LOP3.LUT P0, RZ, R8, 0xff, RZ, 0xc0, !PT ;  /* 0x000000ff08ff7812 */ /* 0x000fe2000780c0ff */
[----:B------:R-:W-:Y:S02]  /*92b0*/  IMAD.MOV.U32 R0, RZ, RZ, 0x1 ;  /* 0x00000001ff007424 */ /* 0x000fe400078e00ff */
[----:B------:R-:W-:-:S10]  /*92c0*/  IMAD.MOV.U32 R3, RZ, RZ, RZ ;  /* 0x000000ffff037224 */ /* 0x000fd400078e00ff */
[----:B------:R-:W-:Y:S05]  /*92d0*/  @!P0 BRA `(.L_x_298) ;  /* 0x0000000c004c8947 */ /* 0x000fea0003800000 */
[----:B------:R-:W0:Y:S01]  /*92e0*/  LDC R0, c[0x0][0x28c] ;  /* 0x0000a300ff007b82 */ /* 0x000e220000000800 */
[----:B------:R-:W1:Y:S01]  /*92f0*/  S2R R10, SR_CgaCtaId ;  /* 0x00000000000a7919 */ /* 0x000e620000008800 */
[----:B------:R-:W-:Y:S01]  /*9300*/  ULDC UR5, c[0x0][0x658] ;  /* 0x0001960000057ab9 */ /* 0x000fe20000000800 */
[----:B------:R-:W-:Y:S01]  /*9310*/  UMOV UR7, 0xffffffff ;  /* 0xffffffff00077882 */ /* 0x000fe20000000000 */
[----:B------:R-:W-:Y:S01]  /*9320*/  ULDC UR6, c[0x0][0xc] ;  /* 0x0000030000067ab9 */ /* 0x000fe20000000800 */
[----:B------:R-:W-:Y:S01]  /*9330*/  USHF.L.U32 UR8, UR7, UR5, URZ ;  /* 0x0000000507087299 */ /* 0x000fe2000800063f */
[----:B------:R-:W-:Y:S01]  /*9340*/  BSSY B0, `(.L_x_298) ;  /* 0x00000cc000007945 */ /* 0x000fe20003800000 */
[----:B------:R-:W-:Y:S01]  /*9350*/  UMOV UR9, 0x1 ;  /* 0x0000000100097882 */ /* 0x000fe20000000000 */
[----:B------:R-:W-:Y:S01]  /*9360*/  ULDC UR7, c[0x0][0x10] ;  /* 0x0000040000077ab9 */ /* 0x000fe20000000800 */
[----:B------:R-:W-:Y:S01]  /*9370*/  USHF.L.U32 UR18, UR9, UR5, URZ ;  /* 0x0000000509127299 */ /* 0x000fe2000800063f */
[----:B------:R-:W-:Y:S01]  /*9380*/  IMAD.MOV.U32 R9, RZ, RZ, 0x1 ;  /* 0x00000001ff097424 */ /* 0x000fe200078e00ff */
[----:B------:R-:W-:Y:S01]  /*9390*/  UIMAD.WIDE.U32 UR6, UR6, UR7, URZ ;  /* 0x00000007060672a5 */ /* 0x000fe2000f8e003f */
[----:B------:R-:W-:Y:S01]  /*93a0*/  LOP3.LUT R13, R19, 0x2, RZ, 0xfc, !PT ;  /* 0x00000002130d7812 */ /* 0x000fe200078efcff */
[----:B------:R-:W-:Y:S01]  /*93b0*/  ULDC UR5, c[0x0][0x14] ;  /* 0x0000050000057ab9 */ /* 0x000fe20000000800 */
[----:B------:R-:W-:Y:S01]  /*93c0*/  ULDC UR4, c[0x0][0x600] ;  /* 0x0001800000047ab9 */ /* 0x000fe20000000800 */
[----:B------:R-:W-:-:S02]  /*93d0*/  UIMAD.WIDE.U32 UR22, UR6, UR5, URZ ;  /* 0x00000005061672a5 */ /* 0x000fc4000f8e003f */
[----:B------:R-:W-:Y:S02]  /*93e0*/  UIMAD UR13, UR7, UR5, URZ ;  /* 0x00000005070d72a4 */ /* 0x000fe4000f8e023f */
[----:B------:R-:W-:Y:S02]  /*93f0*/  UIADD3 UR4, UR4, -0x1, URZ ;  /* 0xffffffff04047890 */ /* 0x000fe4000fffe03f */
[----:B------:R-:W-:Y:S02]  /*9400*/  ULOP3.LUT UR17, URZ, UR8, URZ, 0x33, !UPT ;  /* 0x000000083f117292 */ /* 0x000fe4000f8e333f */
[----:B------:R-:W-:Y:S01]  /*9410*/  UIADD3 UR13, UR23, UR13, URZ ;  /* 0x0000000d170d7290 */ /* 0x000fe2000fffe03f */
[----:B0-----:R-:W-:Y:S01]  /*9420*/  VIADD R0, R0, 0x7f ;  /* 0x0000007f00007836 */ /* 0x001fe20000000000 */
[----:B------:R-:W-:-:S04]  /*9430*/  ULDC.64 UR24, c[0x0][0x198] ;  /* 0x0000660000187ab9 */ /* 0x000fc80000000a00 */
[----:B------:R-:W-:-:S04]  /*9440*/  SHF.R.S32.HI R3, RZ, 0x1f, R0 ;  /* 0x0000001fff037819 */ /* 0x000fc80000011400 */
[----:B------:R-:W-:Y:S01]  /*9450*/  LEA.HI R8, R3, R0, RZ, 0x7 ;  /* 0x0000000003087211 */ /* 0x000fe200078f38ff */
[C---:B-1----:R-:W-:Y:S02]  /*9460*/  IMAD.SHL.U32 R4, R10.reuse, 0x2000, RZ ;  /* 0x000020000a047824 */ /* 0x042fe400078e00ff */
[----:B------:R-:W-:Y:S01]  /*9470*/  IMAD.SHL.U32 R10, R10, 0x40, RZ ;  /* 0x000000400a0a7824 */ /* 0x000fe200078e00ff */
[----:B------:R-:W-:Y:S01]  /*9480*/  SHF.R.S32.HI R8, RZ, 0x7, R8 ;  /* 0x00000007ff087819 */ /* 0x000fe20000011408 */
[----:B------:R-:W-:Y:S01]  /*9490*/  IMAD.MOV.U32 R0, RZ, RZ, 0x1 ;  /* 0x00000001ff007424 */ /* 0x000fe200078e00ff */
[----:B------:R-:W-:Y:S01]  /*94a0*/  LOP3.LUT R4, R4, 0x2000, RZ, 0xc0, !PT ;  /* 0x0000200004047812 */ /* 0x000fe200078ec0ff */
[----:B------:R-:W-:Y:S01]  /*94b0*/  IMAD.MOV.U32 R3, RZ, RZ, RZ ;  /* 0x000000ffff037224 */ /* 0x000fe200078e00ff */
[----:B------:R-:W-:Y:S01]  /*94c0*/  LOP3.LUT R10, R10, 0x40, RZ, 0xc0, !PT ;  /* 0x000000400a0a7812 */ /* 0x000fe200078ec0ff */
[----:B------:R-:W-:Y:S01]  /*94d0*/  VIADD R12, R8, 0x1 ;  /* 0x00000001080c7836 */ /* 0x000fe20000000000 */
[----:B------:R-:W-:-:S07]  /*94e0*/  LOP3.LUT R11, R4, 0x20100, RZ, 0xfc, !PT ;  /* 0x00020100040b7812 */ /* 0x000fce00078efcff */
.L_x_309:
[----:B------:R-:W-:-:S03]  /*94f0*/  UMOV UR5, 0xffffffff ;  /* 0xffffffff00057882 */ /* 0x000fc60000000000 */
[----:B------:R-:W-:Y:S05]  /*9500*/  BRA.DIV UR5, `(.L_x_299) ;  /* 0x0000000e05a87947 */ /* 0x000fea000b800000 */
[----:B------:R-:W-:-:S13]  /*9510*/  ELECT P6, URZ, PT ;  /* 0x00000000003f782f */ /* 0x000fda00038c0000 */
.L_x_320:
[----:B------:R-:W0:Y:S01]  /*9520*/  LDC R4, c[0x0][0x28c] ;  /* 0x0000a300ff047b82 */ /* 0x000e220000000800 */
[----:B------:R-:W-:Y:S01]  /*9530*/  BSSY B1, `(.L_x_300) ;  /* 0x0000038000017945 */ /* 0x000fe20003800000 */
[----:B0-----:R-:W-:-:S13]  /*9540*/  ISETP.LT.OR P6, PT, R4, 0x1, !P6 ;  /* 0x000000010400780c */ /* 0x001fda00077c1670 */
[----:B------:R-:W-:Y:S05]  /*9550*/  @P6 BRA `(.L_x_301) ;  /* 0x0000000000d46947 */ /* 0x000fea0003800000 */
[----:B------:R-:W-:Y:S02]  /*9560*/  IMAD R21, R21, 0x80, R10 ;  /* 0x0000008015157824 */ /* 0x000fe400078e020a */
[----:B------:R-:W-:Y:S02]  /*9570*/  IMAD.SHL.U32 R22, R20, 0x100, RZ ;  /* 0x0000010014167824 */ /* 0x000fe400078e00ff */
[----:B------:R-:W-:Y:S02]  /*9580*/  IMAD.MOV.U32 R24, RZ, RZ, RZ ;  /* 0x000000ffff187224 */ /* 0x000fe400078e00ff */
[----:B------:R-:W-:Y:S02]  /*9590*/  IMAD.MOV.U32 R4, RZ, RZ, R12 ;  /* 0x000000ffff047224 */ /* 0x000fe400078e000c */
[----:B------:R-:W-:Y:S02]  /*95a0*/  IMAD.MOV.U32 R5, RZ, RZ, R0 ;  /* 0x000000ffff057224 */ /* 0x000fe400078e0000 */
[----:B------:R-:W-:-:S07]  /*95b0*/  IMAD.MOV.U32 R14, RZ, RZ, R3 ;  /* 0x000000ffff0e7224 */ /* 0x000fce00078e0003 */
.L_x_304:
[----:B------:R-:W0:Y:S01]  /*95c0*/  S2R R20, SR_CgaCtaId ;  /* 0x0000000000147919 */ /* 0x000e220000008800 */
[----:B------:R-:W-:Y:S02]  /*95d0*/  MOV R7, 0x400 ;  /* 0x0000040000077802 */ /* 0x000fe40000000f00 */
[----:B------:R-:W-:-:S13]  /*95e0*/  LOP3.LUT P1, RZ, R18, 0x7f, RZ, 0xc0, !PT ;  /* 0x0000007f12ff7812 */ /* 0x000fda000782c0ff */
[----:B------:R-:W1:Y:S01]  /*95f0*/  @!P1 LDC R15, c[0x0][0x500] ;  /* 0x00014000ff0f9b82 */ /* 0x000e620000000800 */
[----:B0-----:R-:W-:Y:S02]  /*9600*/  LEA R23, R20, R7, 0x18 ;  /* 0x0000000714177211 */ /* 0x001fe400078ec0ff */
[----:B------:R-:W-:-:S03]  /*9610*/  SHF.L.U32 R7, R5, 0x1f, RZ ;  /* 0x0000001f05077819 */ /* 0x000fc600000006ff */
[----:B------:R-:W-:-:S04]  /*9620*/  IMAD R20, R14, 0x8, R23 ;  /* 0x000000080e147824 */ /* 0x000fc800078e0217 */
[----:B------:R-:W0:Y:S02]  /*9630*/  SYNCS.PHASECHK.TRANS64.TRYWAIT P0, [R20+URZ+0x20], R7 ;  /* 0x00002007140075a7 */ /* 0x000e24000800017f */
[----:B01----:R-:W-:Y:S05]  /*9640*/  @!P0 BRA `(.L_x_302) ;  /* 0x0000000c00788947 */ /* 0x003fea0003800000 */
.L_x_321:
[----:B0-----:R-:W-:Y:S01]  /*9650*/  PRMT R7, R13, 0x9910, RZ ;  /* 0x000099100d077816 */ /* 0x001fe200000000ff */
[----:B------:R0:W-:Y:S03]  /*9660*/  @!P1 SYNCS.ARRIVE.TRANS64 RZ, [R20+URZ], R15 ;  /* 0x0000000f14ff99a7 */ /* 0x0001e6000800003f */
[----:B------:R-:W-:-:S13]  /*9670*/  ISETP.NE.AND P0, PT, R7, 0x2, PT ;  /* 0x000000020700780c */ /* 0x000fda0003f05270 */
[----:B0-----:R-:W-:Y:S05]  /*9680*/  @P0 BRA `(.L_x_303) ;  /* 0x0000000000040947 */ /* 0x001fea0003800000 */
[----:B------:R-:W-:Y:S01]  /*9690*/  BPT.TRAP 0x1 ;  /* 0x000000040000795c */ /* 0x000fe20000300000 */
.L_x_303:
[----:B------:R-:W-:Y:S01]  /*96a0*/  R2UR UR19, R23 ;  /* 0x00000000171372ca */ /* 0x000fe200000e0000 */
[----:B------:R-:W-:Y:S01]  /*96b0*/  IMAD R23, R14, 0x8000, R23 ;  /* 0x000080000e177824 */ /* 0x000fe200078e0217 */
[----:B------:R-:W-:Y:S01]  /*96c0*/  R2UR UR9, R20 ;  /* 0x00000000140972ca */ /* 0x000fe200000e0000 */
[----:B------:R-:W-:Y:S01]  /*96d0*/  IMAD R7, R14, 0x4000, R11 ;  /* 0x000040000e077824 */ /* 0x000fe200078e020b */
[----:B------:R-:W-:Y:S01]  /*96e0*/  UIADD3 UR6, UP0, UR24, 0xf0, URZ ;  /* 0x000000f018067890 */ /* 0x000fe2000ff1e03f */
[----:B------:R-:W-:Y:S01]  /*96f0*/  VIADD R4, R4, 0xffffffff ;  /* 0xffffffff04047836 */ /* 0x000fe20000000000 */
[----:B------:R-:W-:Y:S01]  /*9700*/  R2UR UR5, R23 ;  /* 0x00000000170572ca */ /* 0x000fe200000e0000 */
[----:B------:R-:W-:Y:S01]  /*9710*/  UIADD3 UR26, UP1, UR24, 0x1f0, URZ ;  /* 0x000001f0181a7890 */ /* 0x000fe2000ff3e03f */
[----:B------:R-:W-:Y:S01]  /*9720*/  R2UR UR8, R7 ;  /* 0x00000000070872ca */ /* 0x000fe200000e0000 */
[----:B------:R-:W-:Y:S01]  /*9730*/  UIADD3.X UR7, URZ, UR25, URZ, UP0, !UPT ;  /* 0x000000193f077290 */ /* 0x000fe200087fe43f */
[----:B------:R-:W-:Y:S01]  /*9740*/  R2UR UR11, R22 ;  /* 0x00000000160b72ca */ /* 0x000fe200000e0000 */
[----:B------:R-:W-:Y:S01]  /*9750*/  VIADD R14, R14, 0x1 ;  /* 0x000000010e0e7836 */ /* 0x000fe20000000000 */
[----:B------:R-:W-:Y:S01]  /*9760*/  R2UR UR10, R24 ;  /* 0x00000000180a72ca */ /* 0x000fe200000e0000 */
[----:B------:R-:W-:Y:S01]  /*9770*/  UIADD3.X UR27, URZ, UR25, URZ, UP1, !UPT ;  /* 0x000000193f1b7290 */ /* 0x000fe20008ffe43f */
[----:B------:R-:W-:Y:S01]  /*9780*/  R2UR UR12, R6 ;  /* 0x00000000060c72ca */ /* 0x000fe200000e0000 */
[----:B------:R-:W-:Y:S01]  /*9790*/  UMOV UR14, 0x0 ;  /* 0x00000000000e7882 */ /* 0x000fe20000000000 */
[----:B------:R-:W-:Y:S01]  /*97a0*/  R2UR UR20, R21 ;  /* 0x00000000151472ca */ /* 0x000fe200000e0000 */
[----:B------:R-:W-:Y:S01]  /*97b0*/  UMOV UR15, 0x10000000 ;  /* 0x10000000000f7882 */ /* 0x000fe20000000000 */
[----:B------:R-:W-:Y:S01]  /*97c0*/  ISETP.GT.AND P1, PT, R4, 0x1, PT ;  /* 0x000000010400780c */ /* 0x000fe20003f24270 */
[----:B------:R-:W-:Y:S01]  /*97d0*/  UIADD3 UR16, UR5, 0x100, URZ ;  /* 0x0000010005107890 */ /* 0x000fe2000fffe03f */
[----:B------:R-:W-:Y:S01]  /*97e0*/  ISETP.NE.AND P0, PT, R14, 0x4, PT ;  /* 0x000000040e00780c */ /* 0x000fe20003f05270 */
[----:B------:R-:W-:Y:S01]  /*97f0*/  UIADD3 UR5, UR19, UR8, URZ ;  /* 0x0000000813057290 */ /* 0x000fe2000fffe03f */
[----:B------:R-:W-:Y:S01]  /*9800*/  VIADD R24, R24, 0x80 ;  /* 0x0000008018187836 */ /* 0x000fe20000000000 */
[----:B------:R-:W-:Y:S01]  /*9810*/  UMOV UR21, 0x30000 ;  /* 0x0003000000157882 */ /* 0x000fe20000000000 */
[----:B------:R-:W-:-:S02]  /*9820*/  SEL R20, RZ, 0x1, P0 ;  /* 0x00000001ff147807 */ /* 0x000fc40000000000 */
[----:B------:R-:W-:Y:S01]  /*9830*/  UMOV UR8, UR16 ;  /* 0x0000001000087c82 */ /* 0x000fe20008000000 */
[----:B------:R-:W-:Y:S01]  /*9840*/  SEL R14, R14, RZ, P0 ;  /* 0x000000ff0e0e7207 */ /* 0x000fe20000000000 */
[----:B------:R0:W-:Y:S01]  /*9850*/  UTMALDG.3D [UR8], [UR6], desc[UR14] ;  /* 0x00000e08060075b4 */ /* 0x0001e20008011000 */
[----:B------:R-:W-:Y:S01]  /*9860*/  LOP3.LUT R5, R5, R20, RZ, 0x3c, !PT ;  /* 0x0000001405057212 */ /* 0x000fe200078e3cff */
[----:B0-----:R-:W-:Y:S01]  /*9870*/  UMOV UR11, UR20 ;  /* 0x00000014000b7c82 */ /* 0x001fe20008000000 */
[----:B------:R-:W-:Y:S02]  /*9880*/  UMOV UR8, UR5 ;  /* 0x0000000500087c82 */ /* 0x000fe40008000000 */
[----:B------:R0:W-:Y:S02]  /*9890*/  UTMALDG.3D.MULTICAST [UR8], [UR26], UR21, desc[UR14] ;  /* 0x00000e081a0073b4 */ /* 0x0001e40008011815 */
[----:B0-----:R-:W-:Y:S05]  /*98a0*/  @P1 BRA `(.L_x_304) ;  /* 0xfffffffc00441947 */ /* 0x001fea000383ffff */
.L_x_301:
[----:B------:R-:W-:Y:S05]  /*98b0*/  BSYNC B1 ;  /* 0x0000000000017941 */ /* 0x000fea0003800000 */
.L_x_300:
[----:B------:R-:W-:Y:S01]  /*98c0*/  LOP3.LUT P1, RZ, R9, 0xff, RZ, 0xc0, !PT ;  /* 0x000000ff09ff7812 */ /* 0x000fe2000782c0ff */
[----:B------:R-:W-:Y:S01]  /*98d0*/  IMAD.IADD R3, R8, 0x1, R3 ;  /* 0x0000000108037824 */ /* 0x000fe200078e0203 */
[----:B------:R-:W-:Y:S01]  /*98e0*/  IADD3 R16, P2, R16, UR22, RZ ;  /* 0x0000001610107c10 */ /* 0x000fe2000ff5e0ff */
[----:B------:R-:W-:Y:S01]  /*98f0*/  ULDC.64 UR6, c[0x0][0x650] ;  /* 0x0001940000067ab9 */ /* 0x000fe20000000a00 */
[----:B------:R-:W-:Y:S01]  /*9900*/  BSSY B1, `(.L_x_305) ;  /* 0x000006d000017945 */ /* 0x000fe20003800000 */
[----:B------:R-:W-:Y:S01]  /*9910*/  IMAD.MOV.U32 R20, RZ, RZ, -0x1 ;  /* 0xffffffffff147424 */ /* 0x000fe200078e00ff */
[----:B------:R-:W-:Y:S01]  /*9920*/  ISETP.GT.U32.AND P0, PT, R3, 0x3, PT ;  /* 0x000000030300780c */ /* 0x000fe20003f04070 */
[----:B------:R-:W-:Y:S01]  /*9930*/  IMAD.MOV.U32 R21, RZ, RZ, -0x1 ;  /* 0xffffffffff157424 */ /* 0x000fe200078e00ff */
[----:B------:R-:W-:Y:S02]  /*9940*/  SHF.R.U32.HI R4, RZ, 0x2, R3 ;  /* 0x00000002ff047819 */ /* 0x000fe40000011603 */
[----:B------:R-:W-:-:S02]  /*9950*/  ISETP.LT.U32.AND P0, PT, R8, 0x4, P0 ;  /* 0x000000040800780c */ /* 0x000fc40000701070 */
[----:B------:R-:W-:Y:S01]  /*9960*/  IADD3.X R17, R17, UR13, RZ, P2, !PT ;  /* 0x0000000d11117c10 */ /* 0x000fe200097fe4ff */
[----:B------:R-:W0:Y:S01]  /*9970*/  @P1 S2R R6, SR_CgaCtaId ;  /* 0x0000000000061919 */ /* 0x000e220000008800 */
[----:B------:R-:W-:Y:S02]  /*9980*/  @P1 MOV R5, 0x400 ;  /* 0x0000040000051802 */ /* 0x000fe40000000f00 */
[----:B------:R-:W-:Y:S02]  /*9990*/  ISETP.GE.U32.AND P2, PT, R16, UR6, PT ;  /* 0x0000000610007c0c */ /* 0x000fe4000bf46070 */
[----:B------:R-:W-:Y:S02]  /*99a0*/  LOP3.LUT R4, R4, 0x1, RZ, 0xc0, !PT ;  /* 0x0000000104047812 */ /* 0x000fe400078ec0ff */
[----:B------:R-:W-:Y:S02]  /*99b0*/  LOP3.LUT R3, R3, 0x3, RZ, 0xc0, !PT ;  /* 0x0000000303037812 */ /* 0x000fe400078ec0ff */
[----:B------:R-:W-:-:S02]  /*99c0*/  PRMT R9, RZ, 0x7610, R9 ;  /* 0x00007610ff097816 */ /* 0x000fc40000000009 */
[----:B0-----:R-:W-:Y:S01]  /*99d0*/  @P1 LEA R5, R6, R5, 0x18 ;  /* 0x0000000506051211 */ /* 0x001fe200078ec0ff */
[----:B------:R-:W-:-:S03]  /*99e0*/  IMAD.MOV.U32 R6, RZ, RZ, -0x1 ;  /* 0xffffffffff067424 */ /* 0x000fc600078e00ff */
[----:B------:R0:W-:Y:S01]  /*99f0*/  @P1 SYNCS.ARRIVE.TRANS64.A1T0 RZ, [R5+URZ+0x58], RZ ;  /* 0x000058ff05ff19a7 */ /* 0x0001e2000810003f */
[----:B------:R-:W-:-:S04]  /*9a00*/  ISETP.NE.U32.AND P1, PT, R4, 0x1, PT ;  /* 0x000000010400780c */ /* 0x000fc80003f25070 */
[----:B------:R-:W-:Y:S02]  /*9a10*/  ISETP.GT.U32.AND P1, PT, R8, 0x3, !P1 ;  /* 0x000000030800780c */ /* 0x000fe40004f24070 */
[----:B0-----:R-:W-:Y:S02]  /*9a20*/  SEL R5, RZ, 0x1, !P0 ;  /* 0x00000001ff057807 */ /* 0x001fe40004000000 */
[----:B------:R-:W-:Y:S02]  /*9a30*/  ISETP.GE.U32.AND.EX P0, PT, R17, UR7, PT, P2 ;  /* 0x0000000711007c0c */ /* 0x000fe4000bf06120 */
[----:B------:R-:W-:-:S04]  /*9a40*/  SEL R4, RZ, 0x1, !P1 ;  /* 0x00000001ff047807 */ /* 0x000fc80004800000 */
[----:B------:R-:W-:Y:S02]  /*9a50*/  LOP3.LUT R0, R4, R0, R5, 0x96, !PT ;  /* 0x0000000004007212 */ /* 0x000fe400078e9605 */
[----:B------:R-:W-:-:S05]  /*9a60*/  PRMT R4, RZ, 0x7610, R4 ;  /* 0x00007610ff047816 */ /* 0x000fca0000000004 */
[----:B------:R-:W-:Y:S05]  /*9a70*/  @P0 BRA `(.L_x_306) ;  /* 0x0000000400540947 */ /* 0x000fea0003800000 */
[----:B------:R-:W0:Y:S01]  /*9a80*/  S2R R15, SR_CTAID.X ;  /* 0x00000000000f7919 */ /* 0x000e220000002500 */
[----:B------:R-:W-:Y:S01]  /*9a90*/  ULDC.64 UR6, c[0x0][0x628] ;  /* 0x00018a0000067ab9 */ /* 0x000fe20000000a00 */
[----:B------:R-:W-:Y:S01]  /*9aa0*/  ULDC UR8, c[0x0][0x630] ;  /* 0x00018c0000087ab9 */ /* 0x000fe20000000800 */
[----:B------:R-:W-:Y:S01]  /*9ab0*/  ISETP.NE.U32.AND P0, PT, RZ, UR6, PT ;  /* 0x00000006ff007c0c */ /* 0x000fe2000bf05070 */
[----:B------:R-:W1:Y:S01]  /*9ac0*/  S2R R20, SR_CTAID.Y ;  /* 0x0000000000147919 */ /* 0x000e620000002600 */
[----:B------:R-:W-:Y:S01]  /*9ad0*/  ULDC UR9, c[0x0][0x150] ;  /* 0x0000540000097ab9 */ /* 0x000fe20000000800 */
[----:B------:R-:W-:Y:S01]  /*9ae0*/  IMAD.MOV.U32 R4, RZ, RZ, R16 ;  /* 0x000000ffff047224 */ /* 0x000fe200078e0010 */
[----:B------:R-:W-:Y:S01]  /*9af0*/  ISETP.NE.AND.EX P0, PT, RZ, UR7, PT, P0 ;  /* 0x00000007ff007c0c */ /* 0x000fe2000bf05300 */
[----:B------:R-:W-:Y:S01]  /*9b00*/  IMAD.MOV.U32 R5, RZ, RZ, R17 ;  /* 0x000000ffff057224 */ /* 0x000fe200078e0011 */
[----:B0-----:R-:W-:-:S11]  /*9b10*/  I2FP.F32.U32 R22, R15 ;  /* 0x0000000f00167245 */ /* 0x001fd60000201000 */
[----:B------:R-:W-:Y:S05]  /*9b20*/  @!P0 BRA `(.L_x_307) ;  /* 0x0000000000288947 */ /* 0x000fea0003800000 */
[----:B------:R-:W-:Y:S02]  /*9b30*/  ULDC UR5, c[0x0][0x634] ;  /* 0x00018d0000057ab9 */ /* 0x000fe40000000800 */
[----:B------:R-:W-:-:S05]  /*9b40*/  IADD3 R5, P0, R16, UR5, RZ ;  /* 0x0000000510057c10 */ /* 0x000fca000ff1e0ff */
[----:B------:R-:W-:-:S04]  /*9b50*/  IMAD.X R21, RZ, RZ, R17, P0 ;  /* 0x000000ffff157224 */ /* 0x000fc800000e0611 */
[----:B------:R-:W-:-:S04]  /*9b60*/  IMAD.WIDE.U32 R6, R21, UR6, RZ ;  /* 0x0000000615067c25 */ /* 0x000fc8000f8e00ff */
[----:B------:R-:W-:-:S04]  /*9b70*/  IMAD.WIDE.U32 R6, P0, R5, UR7, R6 ;  /* 0x0000000705067c25 */ /* 0x000fc8000f800006 */
[----:B------:R-:W-:-:S04]  /*9b80*/  IMAD.WIDE.U32 R4, R5, UR6, RZ ;  /* 0x0000000605047c25 */ /* 0x000fc8000f8e00ff */
[----:B------:R-:W-:Y:S01]  /*9b90*/  IMAD.MOV.U32 R4, RZ, RZ, R7 ;  /* 0x000000ffff047224 */ /* 0x000fe200078e0007 */
[----:B------:R-:W-:Y:S01]  /*9ba0*/  IADD3 RZ, P1, R5, R6, RZ ;  /* 0x0000000605ff7210 */ /* 0x000fe20007f3e0ff */
[----:B------:R-:W-:-:S04]  /*9bb0*/  IMAD.X R5, RZ, RZ, RZ, P0 ;  /* 0x000000ffff057224 */ /* 0x000fc800000e06ff */
[----:B------:R-:W-:-:S08]  /*9bc0*/  IMAD.WIDE.U32.X R4, R21, UR7, R4, P1 ;  /* 0x0000000715047c25 */ /* 0x000fd000088e0404 */
.L_x_307:
[--C-:B------:R-:W-:Y:S01]  /*9bd0*/  SHF.R.U64 R14, R4, UR8, R5.reuse ;  /* 0x00000008040e7c19 */ /* 0x100fe20008001205 */
[----:B------:R-:W-:Y:S01]  /*9be0*/  FMUL R22, R22, UR9 ;  /* 0x0000000916167c20 */ /* 0x000fe20008400000 */
[----:B------:R-:W-:Y:S01]  /*9bf0*/  SHF.R.U32.HI R4, RZ, UR8, R5 ;  /* 0x00000008ff047c19 */ /* 0x000fe20008011605 */
[----:B------:R-:W0:Y:S01]  /*9c00*/  LDC R6, c[0x0][0x144] ;  /* 0x00005100ff067b82 */ /* 0x000e220000000800 */
[----:B------:R-:W-:Y:S01]  /*9c10*/  IADD3 R5, P0, RZ, -R14, RZ ;  /* 0x8000000eff057210 */ /* 0x000fe20007f1e0ff */
[----:B------:R-:W-:Y:S01]  /*9c20*/  ULDC UR5, c[0x0][0x154] ;  /* 0x0000550000057ab9 */ /* 0x000fe20000000800 */
[----:B-1----:R-:W-:Y:S01]  /*9c30*/  I2FP.F32.U32 R7, R20 ;  /* 0x0000001400077245 */ /* 0x002fe20000201000 */
[----:B------:R-:W1:Y:S01]  /*9c40*/  F2I.U32.TRUNC.NTZ R22, R22 ;  /* 0x0000001600167305 */ /* 0x000e62000020f000 */
[----:B------:R-:W-:Y:S01]  /*9c50*/  ULDC.64 UR6, c[0x0][0x620] ;  /* 0x0001880000067ab9 */ /* 0x000fe20000000a00 */
[----:B------:R-:W-:Y:S01]  /*9c60*/  IMAD.X R4, RZ, RZ, ~R4, P0 ;  /* 0x000000ffff047224 */ /* 0x000fe200000e0e04 */
[----:B------:R-:W-:Y:S01]  /*9c70*/  ISETP.NE.AND P2, PT, R2, 0x1, PT ;  /* 0x000000010200780c */ /* 0x000fe20003f45270 */
[----:B------:R-:W-:Y:S01]  /*9c80*/  FMUL R23, R7, UR5 ;  /* 0x0000000507177c20 */ /* 0x000fe20008400000 */
[----:B------:R-:W2:Y:S01]  /*9c90*/  LDC R25, c[0x0][0x148] ;  /* 0x00005200ff197b82 */ /* 0x000ea20000000800 */
[----:B------:R-:W-:Y:S01]  /*9ca0*/  IMAD R4, R4, UR6, RZ ;  /* 0x0000000604047c24 */ /* 0x000fe2000f8e02ff */
[----:B------:R-:W-:-:S03]  /*9cb0*/  ULDC UR5, c[0x0][0x618] ;  /* 0x0001860000057ab9 */ /* 0x000fc60000000800 */
[----:B------:R-:W3:Y:S01]  /*9cc0*/  F2I.U32.TRUNC.NTZ R23, R23 ;  /* 0x0000001700177305 */ /* 0x000ee2000020f000 */
[C---:B------:R-:W-:Y:S02]  /*9cd0*/  IMAD R7, R5.reuse, UR7, R4 ;  /* 0x0000000705077c24 */ /* 0x040fe4000f8e0204 */
[----:B------:R-:W-:Y:S01]  /*9ce0*/  IMAD.WIDE.U32 R4, R5, UR6, R16 ;  /* 0x0000000605047c25 */ /* 0x000fe2000f8e0010 */
[----:B------:R-:W-:Y:S02]  /*9cf0*/  ULDC.64 UR6, c[0x0][0x640] ;  /* 0x0001900000067ab9 */ /* 0x000fe40000000a00 */
[----:B------:R-:W-:Y:S01]  /*9d00*/  ISETP.NE.U32.AND P0, PT, RZ, UR6, PT ;  /* 0x00000006ff007c0c */ /* 0x000fe2000bf05070 */
[----:B------:R-:W-:Y:S02]  /*9d10*/  IMAD.IADD R5, R5, 0x1, R7 ;  /* 0x0000000105057824 */ /* 0x000fe400078e0207 */
[----:B-1----:R-:W-:Y:S01]  /*9d20*/  IMAD.MOV R22, RZ, RZ, -R22 ;  /* 0x000000ffff167224 */ /* 0x002fe200078e0a16 */
[----:B------:R-:W-:-:S02]  /*9d30*/  ISETP.NE.AND.EX P0, PT, RZ, UR7, PT, P0 ;  /* 0x00000007ff007c0c */ /* 0x000fc4000bf05300 */
[----:B------:R-:W-:Y:S01]  /*9d40*/  SHF.R.U64 R21, R4, UR5, R5 ;  /* 0x0000000504157c19 */ /* 0x000fe20008001205 */
[----:B0-----:R-:W-:Y:S01]  /*9d50*/  IMAD R15, R6, R22, R15 ;  /* 0x00000016060f7224 */ /* 0x001fe200078e020f */
[----:B------:R-:W-:Y:S01]  /*9d60*/  SHF.R.U32.HI R4, RZ, UR5, R5 ;  /* 0x00000005ff047c19 */ /* 0x000fe20008011605 */
[----:B------:R-:W-:Y:S01]  /*9d70*/  ULDC UR5, c[0x0][0x608] ;  /* 0x0001820000057ab9 */ /* 0x000fe20000000800 */
[----:B---3--:R-:W-:Y:S02]  /*9d80*/  IMAD.MOV R6, RZ, RZ, -R23 ;  /* 0x000000ffff067224 */ /* 0x008fe400078e0a17 */
[--C-:B------:R-:W-:Y:S02]  /*9d90*/  SHF.R.U64 R22, R21, UR5, R4.reuse ;  /* 0x0000000515167c19 */ /* 0x100fe40008001204 */
[----:B------:R-:W-:Y:S01]  /*9da0*/  SHF.R.U32.HI R5, RZ, UR5, R4 ;  /* 0x00000005ff057c19 */ /* 0x000fe20008011604 */
[----:B------:R-:W-:Y:S01]  /*9db0*/  ULDC UR5, c[0x0][0x658] ;  /* 0x0001960000057ab9 */ /* 0x000fe20000000800 */
[----:B--2---:R-:W-:-:S02]  /*9dc0*/  @P2 IMAD R15, R25, R6, R20 ;  /* 0x00000006190f2224 */ /* 0x004fc400078e0214 */
[--C-:B------:R-:W-:Y:S02]  /*9dd0*/  SHF.R.U64 R20, R22, UR5, R5.reuse ;  /* 0x0000000516147c19 */ /* 0x100fe40008001205 */
[----:B------:R-:W-:-:S03]  /*9de0*/  SHF.R.U32.HI R23, RZ, UR5, R5 ;  /* 0x00000005ff177c19 */ /* 0x000fc60008011605 */
[----:B------:R-:W-:Y:S02]  /*9df0*/  IMAD.MOV.U32 R6, RZ, RZ, R20 ;  /* 0x000000ffff067224 */ /* 0x000fe400078e0014 */
[----:B------:R-:W-:Y:S01]  /*9e00*/  IMAD.MOV.U32 R5, RZ, RZ, R23 ;  /* 0x000000ffff057224 */ /* 0x000fe200078e0017 */
[----:B------:R-:W-:Y:S06]  /*9e10*/  @!P0 BRA `(.L_x_308) ;  /* 0x00000000002c8947 */ /* 0x000fec0003800000 */
        /* <DEDUP_REMOVED lines=9> */
[----:B------:R-:W-:-:S04]  /*9eb0*/  IMAD.WIDE.U32.X R4, R23, UR7, R4, P1 ;  /* 0x0000000717047c25 */ /* 0x000fc800088e0404 */
[----:B------:R-:W-:-:S07]  /*9ec0*/  IMAD.MOV.U32 R6, RZ, RZ, R4 ;  /* 0x000000ffff067224 */ /* 0x000fce00078e0004 */
.L_x_308:
[----:B------:R-:W-:Y:S01]  /*9ed0*/  ULDC UR5, c[0x0][0x648] ;  /* 0x0001920000057ab9 */ /* 0x000fe20000000800 */
[----:B------:R-:W-:Y:S01]  /*9ee0*/  LOP3.LUT R4, R22, UR17, RZ, 0xc0, !PT ;  /* 0x0000001116047c12 */ /* 0x000fe2000f8ec0ff */
[----:B------:R-:W-:Y:S01]  /*9ef0*/  ULDC UR6, c[0x0][0x610] ;  /* 0x0001840000067ab9 */ /* 0x000fe20000000800 */
[----:B------:R-:W-:Y:S01]  /*9f00*/  SHF.R.U64 R5, R6, UR5, R5 ;  /* 0x0000000506057c19 */ /* 0x000fe20008001205 */
[----:B------:R-:W-:Y:S01]  /*9f10*/  ULDC UR5, c[0x0][0x638] ;  /* 0x00018e0000057ab9 */ /* 0x000fe20000000800 */
[----:B------:R-:W-:Y:S01]  /*9f20*/  LOP3.LUT R21, R21, UR4, RZ, 0xc0, !PT ;  /* 0x0000000415157c12 */ /* 0x000fe2000f8ec0ff */
[----:B------:R-:W-:Y:S02]  /*9f30*/  IMAD.MOV.U32 R6, RZ, RZ, R14 ;  /* 0x000000ffff067224 */ /* 0x000fe400078e000e */
[----:B------:R-:W-:Y:S02]  /*9f40*/  IMAD.MOV R7, RZ, RZ, -R5 ;  /* 0x000000ffff077224 */ /* 0x000fe400078e0a05 */
[----:B------:R-:W-:-:S02]  /*9f50*/  IMAD R4, R5, UR18, R4 ;  /* 0x0000001205047c24 */ /* 0x000fc4000f8e0204 */
[----:B------:R-:W-:Y:S01]  /*9f60*/  IMAD R20, R7, UR5, R20 ;  /* 0x0000000507147c24 */ /* 0x000fe2000f8e0214 */
[----:B------:R-:W-:Y:S01]  /*9f70*/  ULDC UR5, c[0x0][0x600] ;  /* 0x0001800000057ab9 */ /* 0x000fe20000000800 */
[----:B------:R-:W-:Y:S02]  /*9f80*/  IMAD R15, R4, UR6, R15 ;  /* 0x00000006040f7c24 */ /* 0x000fe4000f8e020f */
[----:B------:R-:W-:Y:S02]  /*9f90*/  IMAD R20, R20, UR5, R21 ;  /* 0x0000000514147c24 */ /* 0x000fe4000f8e0215 */
[----:B------:R-:W-:-:S03]  /*9fa0*/  IMAD.MOV.U32 R4, RZ, RZ, 0x1 ;  /* 0x00000001ff047424 */ /* 0x000fc600078e00ff */
[----:B------:R-:W-:Y:S02]  /*9fb0*/  SEL R21, R20, R15, !P2 ;  /* 0x0000000f14157207 */ /* 0x000fe40005000000 */
[----:B------:R-:W-:-:S07]  /*9fc0*/  SEL R20, R15, R20, !P2 ;  /* 0x000000140f147207 */ /* 0x000fce0005000000 */
.L_x_306:
[----:B------:R-:W-:Y:S05]  /*9fd0*/  BSYNC B1 ;  /* 0x0000000000017941 */ /* 0x000fea0003800000 */
.L_x_305:
[----:B------:R-:W-:-:S13]  /*9fe0*/  LOP3.LUT P0, RZ, R4, 0xff, RZ, 0xc0, !PT ;  /* 0x000000ff04ff7812 */ /* 0x000fda000780c0ff */
[----:B------:R-:W-:Y:S05]  /*9ff0*/  @P0 BRA `(.L_x_309) ;  /* 0xfffffff4003c0947 */ /* 0x000fea000383ffff */
[----:B------:R-:W-:Y:S05]  /*a000*/  BSYNC B0 ;  /* 0x0000000000007941 */ /* 0x000fea0003800000 */
.L_x_298:
[----:B------:R-:W-:-:S03]  /*a010*/  UMOV UR5, 0xffffffff ;  /* 0xffffffff00057882 */ /* 0x000fc60000000000 */
[----:B------:R-:W-:Y:S05]  /*a020*/  BRA.DIV UR5, `(.L_x_310) ;  /* 0x0000000605147947 */ /* 0x000fea000b800000 */
[----:B------:R-:W-:-:S13]  /*a030*/  ELECT P6, URZ, PT ;  /* 0x00000000003f782f */ /* 0x000fda00038c0000 */
.L_x_324:
[----:B------:R-:W-:Y:S04]  /*a040*/  BSSY B0, `(.L_x_311) ;  /* 0x000002b000007945 */ /* 0x000fe80003800000 */
[----:B------:R-:W-:Y:S05]  /*a050*/  @!P6 BRA `(.L_x_312) ;  /* 0x0000000000a4e947 */ /* 0x000fea0003800000 */
[----:B------:R-:W-:-:S04]  /*a060*/  LOP3.LUT R19, R19, 0x2, RZ, 0xfc, !PT ;  /* 0x0000000213137812 */ /* 0x000fc800078efcff */
[----:B------:R-:W-:-:S13]  /*a070*/  ISETP.NE.AND P0, PT, R19, 0x3, PT ;  /* 0x000000031300780c */ /* 0x000fda0003f05270 */
[----:B------:R-:W-:Y:S05]  /*a080*/  @!P0 BRA `(.L_x_313) ;  /* 0x0000000000048947 */ /* 0x000fea0003800000 */
[----:B------:R-:W-:Y:S01]  /*a090*/  BPT.TRAP 0x1 ;  /* 0x000000040000795c */ /* 0x000fe20000300000 */
.L_x_313:
[----:B------:R-:W0:Y:S01]  /*a0a0*/  S2R R5, SR_CgaCtaId ;  /* 0x0000000000057919 */ /* 0x000e220000008800 */
[----:B------:R-:W-:Y:S02]  /*a0b0*/  MOV R2, 0x400 ;  /* 0x0000040000027802 */ /* 0x000fe40000000f00 */
[----:B------:R-:W-:Y:S02]  /*a0c0*/  SHF.L.U32 R4, R0, 0x1f, RZ ;  /* 0x0000001f00047819 */ /* 0x000fe400000006ff */
[----:B0-----:R-:W-:-:S05]  /*a0d0*/  LEA R2, R5, R2, 0x18 ;  /* 0x0000000205027211 */ /* 0x001fca00078ec0ff */
[----:B------:R-:W-:-:S04]  /*a0e0*/  VIADD R2, R2, 0x20 ;  /* 0x0000002002027836 */ /* 0x000fc80000000000 */
[C---:B------:R-:W-:Y:S02]  /*a0f0*/  IMAD R7, R3.reuse, 0x8, R2 ;  /* 0x0000000803077824 */ /* 0x040fe400078e0202 */
[----:B------:R-:W-:Y:S02]  /*a100*/  VIADD R3, R3, 0x1 ;  /* 0x0000000103037836 */ /* 0x000fe40000000000 */
[----:B------:R-:W0:Y:S03]  /*a110*/  SYNCS.PHASECHK.TRANS64.TRYWAIT P0, [R7+URZ], R4 ;  /* 0x00000004070075a7 */ /* 0x000e26000800017f */
[----:B------:R-:W-:-:S04]  /*a120*/  ISETP.NE.AND P1, PT, R3, 0x4, PT ;  /* 0x000000040300780c */ /* 0x000fc80003f25270 */
[----:B------:R-:W-:Y:S02]  /*a130*/  SEL R5, RZ, 0x1, P1 ;  /* 0x00000001ff057807 */ /* 0x000fe40000800000 */
[----:B------:R-:W-:Y:S02]  /*a140*/  SEL R3, R3, RZ, P1 ;  /* 0x000000ff03037207 */ /* 0x000fe40000800000 */
[----:B------:R-:W-:-:S03]  /*a150*/  LOP3.LUT R6, R0, R5, RZ, 0x3c, !PT ;  /* 0x0000000500067212 */ /* 0x000fc600078e3cff */
[----:B------:R-:W-:Y:S01]  /*a160*/  IMAD R8, R3, 0x8, R2 ;  /* 0x0000000803087824 */ /* 0x000fe200078e0202 */
[----:B------:R-:W-:Y:S01]  /*a170*/  SHF.L.U32 R5, R6, 0x1f, RZ ;  /* 0x0000001f06057819 */ /* 0x000fe200000006ff */
[----:B0-----:R-:W-:Y:S06]  /*a180*/  @!P0 BRA `(.L_x_314) ;  /* 0x0000000000dc8947 */ /* 0x001fec0003800000 */
.L_x_325:
[----:B------:R-:W1:Y:S01]  /*a190*/  SYNCS.PHASECHK.TRANS64.TRYWAIT P0, [R8+URZ], R5 ;  /* 0x00000005080075a7 */ /* 0x000e62000800017f */
[----:B------:R-:W-:-:S05]  /*a1a0*/  VIADD R0, R3, 0x1 ;  /* 0x0000000103007836 */ /* 0x000fca0000000000 */
[----:B------:R-:W-:-:S04]  /*a1b0*/  ISETP.NE.AND P1, PT, R0, 0x4, PT ;  /* 0x000000040000780c */ /* 0x000fc80003f25270 */
[----:B------:R-:W-:Y:S02]  /*a1c0*/  SEL R3, RZ, 0x1, P1 ;  /* 0x00000001ff037807 */ /* 0x000fe40000800000 */
[----:B0-----:R-:W-:Y:S02]  /*a1d0*/  SEL R7, R0, RZ, P1 ;  /* 0x000000ff00077207 */ /* 0x001fe40000800000 */
[----:B------:R-:W-:-:S03]  /*a1e0*/  LOP3.LUT R9, R6, R3, RZ, 0x3c, !PT ;  /* 0x0000000306097212 */ /* 0x000fc600078e3cff */
[----:B------:R-:W-:Y:S01]  /*a1f0*/  IMAD R11, R7, 0x8, R2 ;  /* 0x00000008070b7824 */ /* 0x000fe200078e0202 */
[----:B------:R-:W-:Y:S01]  /*a200*/  SHF.L.U32 R6, R9, 0x1f, RZ ;  /* 0x0000001f09067819 */ /* 0x000fe200000006ff */
[----:B-1----:R-:W-:Y:S06]  /*a210*/  @!P0 BRA `(.L_x_315) ;  /* 0x0000000000cc8947 */ /* 0x002fec0003800000 */
.L_x_326:
[----:B------:R-:W1:Y:S01]  /*a220*/  SYNCS.PHASECHK.TRANS64.TRYWAIT P0, [R11+URZ], R6 ;  /* 0x000000060b0075a7 */ /* 0x000e62000800017f */
[----:B------:R-:W-:-:S05]  /*a230*/  VIADD R0, R7, 0x1 ;  /* 0x0000000107007836 */ /* 0x000fca0000000000 */
[----:B------:R-:W-:-:S04]  /*a240*/  ISETP.NE.AND P1, PT, R0, 0x4, PT ;  /* 0x000000040000780c */ /* 0x000fc80003f25270 */
[----:B------:R-:W-:Y:S02]  /*a250*/  SEL R4, RZ, 0x1, P1 ;  /* 0x00000001ff047807 */ /* 0x000fe40000800000 */
[----:B------:R-:W-:Y:S02]  /*a260*/  SEL R3, R0, RZ, P1 ;  /* 0x000000ff00037207 */ /* 0x000fe40000800000 */
[----:B------:R-:W-:Y:S01]  /*a270*/  LOP3.LUT R0, R9, R4, RZ, 0x3c, !PT ;  /* 0x0000000409007212 */ /* 0x000fe200078e3cff */
[----:B-1----:R-:W-:Y:S06]  /*a280*/  @!P0 BRA `(.L_x_316) ;  /* 0x0000000000c48947 */ /* 0x002fec0003800000 */
.L_x_327:
[----:B------:R-:W-:Y:S01]  /*a290*/  IMAD R3, R3, 0x8, R2 ;  /* 0x0000000803037824 */ /* 0x000fe200078e0202 */
[----:B------:R-:W-:-:S07]  /*a2a0*/  SHF.L.U32 R0, R0, 0x1f, RZ ;  /* 0x0000001f00007819 */ /* 0x000fce00000006ff */
.L_x_317:
[----:B--2---:R2:W3:Y:S02]  /*a2b0*/  SYNCS.PHASECHK.TRANS64.TRYWAIT P0, [R3+URZ], R0 ;  /* 0x00000000030075a7 */ /* 0x0044e4000800017f */
[----:B---3--:R-:W-:Y:S05]  /*a2c0*/  @!P0 NANOSLEEP.SYNCS 0x989680 ;  /* 0x009896800000895d */ /* 0x008fea0003900000 */
[----:B------:R-:W3:Y:S02]  /*a2d0*/  @!P0 SYNCS.PHASECHK.TRANS64 P0, [R3+URZ], R0 ;  /* 0x00000000030085a7 */ /* 0x000ee4000800007f */
[----:B---3--:R-:W-:Y:S05]  /*a2e0*/  @!P0 BRA `(.L_x_317) ;  /* 0xfffffffc00f08947 */ /* 0x008fea000383ffff */
.L_x_312:
[----:B------:R-:W-:Y:S05]  /*a2f0*/  BSYNC B0 ;  /* 0x0000000000007941 */ /* 0x000fea0003800000 */
.L_x_311:
[----:B------:R-:W-:Y:S05]  /*a300*/  EXIT ;  /* 0x000000000000794d */ /* 0x000fea0003800000 */
.L_x_21:
[----:B----4-:R4:W0:Y:S02]  /*a310*/  SYNCS.PHASECHK.TRANS64.TRYWAIT P1, [R3+URZ], R0 ;  /* 0x00000000030075a7 */ /* 0x010824000802017f */
[----:B0-----:R-:W-:Y:S05]  /*a320*/  @!P1 NANOSLEEP.SYNCS 0x989680 ;  /* 0x009896800000995d */ /* 0x001fea0003900000 */
[----:B------:R-:W0:Y:S02]  /*a330*/  @!P1 SYNCS.PHASECHK.TRANS64 P1, [R3+URZ], R0 ;  /* 0x00000000030095a7 */ /* 0x000e24000802007f */
[----:B0-----:R-:W-:Y:S05]  /*a340*/  @!P1 BRA `(.L_x_21) ;  /* 0xfffffffc00f09947 */ /* 0x001fea000383ffff */
[----:B------:R-:W-:Y:S05]  /*a350*/  BRA `(.L_x_20) ;  /* 0xffffff7000747947 */ /* 0x000fea000383ffff */
.L_x_26:
[----:B-1----:R1:W3:Y:S02]  /*a360*/  SYNCS.PHASECHK.TRANS64.TRYWAIT P1, [R5+URZ], R4 ;  /* 0x00000004050075a7 */ /* 0x0022e4000802017f */
[----:B---3--:R-:W-:Y:S05]  /*a370*/  @!P1 NANOSLEEP.SYNCS 0x989680 ;  /* 0x009896800000995d */ /* 0x008fea0003900000 */
[----:B------:R-:W3:Y:S02]  /*a380*/  @!P1 SYNCS.PHASECHK.TRANS64 P1, [R5+URZ], R4 ;  /* 0x00000004050095a7 */ /* 0x000ee4000802007f */
[----:B---3--:R-:W-:Y:S05]  /*a390*/  @!P1 BRA `(.L_x_26) ;  /* 0xfffffffc00f09947 */ /* 0x008fea000383ffff */
[----:B------:R-:W-:Y:S05]  /*a3a0*/  BRA `(.L_x_25) ;  /* 0xffffff7400b07947 */ /* 0x000fea000383ffff */
.L_x_299:
[----:B------:R-:W-:Y:S01]  /*a3b0*/  BSSY B1, `(.L_x_318) ;  /* 0x0000006000017945 */ /* 0x000fe20003800000 */
[----:B------:R-:W-:-:S07]  /*a3c0*/  IMAD.MOV.U32 R15, RZ, RZ, -0x1 ;  /* 0xffffffffff0f7424 */ /* 0x000fce00078e00ff */
[----:B------:R-:W-:Y:S05]  /*a3d0*/  WARPSYNC.COLLECTIVE R15, `(.L_x_319) ;  /* 0x000000000f0c7348 */ /* 0x000fea0003c00000 */
[----:B------:R-:W-:Y:S02]  /*a3e0*/  ELECT P6, UR62, PT ;  /* 0x00000000003e782f */ /* 0x000fe400038c0000 */
[----:B------:R-:W-:Y:S01]  /*a3f0*/  MOV R14, UR62 ;  /* 0x0000003e000e7c02 */ /* 0x000fe20008000f00 */
[----:B------:R-:W-:Y:S10]  /*a400*/  ENDCOLLECTIVE ;  /* 0x000000000000791b */ /* 0x000ff40003800000 */
.L_x_319:
[----:B------:R-:W-:Y:S05]  /*a410*/  BSYNC B1 ;  /* 0x0000000000017941 */ /* 0x000fea0003800000 */
.L_x_318:
[----:B------:R-:W-:Y:S05]  /*a420*/  BRA `(.L_x_320) ;  /* 0xfffffff0003c7947 */ /* 0x000fea000383ffff */
.L_x_302:
[----:B0-----:R0:W1:Y:S02]  /*a430*/  SYNCS.PHASECHK.TRANS64.TRYWAIT P0, [R20+URZ+0x20], R7 ;  /* 0x00002007140075a7 */ /* 0x001064000800017f */
[----:B-1----:R-:W-:Y:S05]  /*a440*/  @!P0 NANOSLEEP.SYNCS 0x989680 ;  /* 0x009896800000895d */ /* 0x002fea0003900000 */
[----:B------:R-:W1:Y:S02]  /*a450*/  @!P0 SYNCS.PHASECHK.TRANS64 P0, [R20+URZ+0x20], R7 ;  /* 0x00002007140085a7 */ /* 0x000e64000800007f */
[----:B-1----:R-:W-:Y:S05]  /*a460*/  @!P0 BRA `(.L_x_302) ;  /* 0xfffffffc00f08947 */ /* 0x002fea000383ffff */
[----:B------:R-:W-:Y:S05]  /*a470*/  BRA `(.L_x_321) ;  /* 0xfffffff000747947 */ /* 0x000fea000383ffff */
.L_x_310:
[----:B------:R-:W-:Y:S01]  /*a480*/  BSSY B0, `(.L_x_322) ;  /* 0x0000006000007945 */ /* 0x000fe20003800000 */
[----:B------:R-:W-:-:S07]  /*a490*/  IMAD.MOV.U32 R15, RZ, RZ, -0x1 ;  /* 0xffffffffff0f7424 */ /* 0x000fce00078e00ff */
[----:B------:R-:W-:Y:S05]  /*a4a0*/  WARPSYNC.COLLECTIVE R15, `(.L_x_323) ;  /* 0x000000000f0c7348 */ /* 0x000fea0003c00000 */
[----:B------:R-:W-:Y:S02]  /*a4b0*/  ELECT P6, UR62, PT ;  /* 0x00000000003e782f */ /* 0x000fe400038c0000 */
[----:B------:R-:W-:Y:S01]  /*a4c0*/  MOV R14, UR62 ;  /* 0x0000003e000e7c02 */ /* 0x000fe20008000f00 */
[----:B------:R-:W-:Y:S10]  /*a4d0*/  ENDCOLLECTIVE ;  /* 0x000000000000791b */ /* 0x000ff40003800000 */
.L_x_323:
[----:B------:R-:W-:Y:S05]  /*a4e0*/  BSYNC B0 ;  /* 0x0000000000007941 */ /* 0x000fea0003800000 */
.L_x_322:
[----:B------:R-:W-:Y:S05]  /*a4f0*/  BRA `(.L_x_324) ;  /* 0xfffffff800d07947 */ /* 0x000fea000383ffff */
.L_x_314:
[----:B0-----:R0:W1:Y:S02]  /*a500*/  SYNCS.PHASECHK.TRANS64.TRYWAIT P0, [R7+URZ], R4 ;  /* 0x00000004070075a7 */ /* 0x001064000800017f */
[----:B-1----:R-:W-:Y:S05]  /*a510*/  @!P0 NANOSLEEP.SYNCS 0x989680 ;  /* 0x009896800000895d */ /* 0x002fea0003900000 */
[----:B------:R-:W1:Y:S02]  /*a520*/  @!P0 SYNCS.PHASECHK.TRANS64 P0, [R7+URZ], R4 ;  /* 0x00000004070085a7 */ /* 0x000e64000800007f */
[----:B-1----:R-:W-:Y:S05]  /*a530*/  @!P0 BRA `(.L_x_314) ;  /* 0xfffffffc00f08947 */ /* 0x002fea000383ffff */
[----:B------:R-:W-:Y:S05]  /*a540*/  BRA `(.L_x_325) ;  /* 0xfffffffc00107947 */ /* 0x000fea000383ffff */
.L_x_315:
[----:B0-----:R0:W1:Y:S02]  /*a550*/  SYNCS.PHASECHK.TRANS64.TRYWAIT P0, [R8+URZ], R5 ;  /* 0x00000005080075a7 */ /* 0x001064000800017f */
[----:B-1----:R-:W-:Y:S05]  /*a560*/  @!P0 NANOSLEEP.SYNCS 0x989680 ;  /* 0x009896800000895d */ /* 0x002fea0003900000 */
[----:B------:R-:W1:Y:S02]  /*a570*/  @!P0 SYNCS.PHASECHK.TRANS64 P0, [R8+URZ], R5 ;  /* 0x00000005080085a7 */ /* 0x000e64000800007f */
[----:B-1----:R-:W-:Y:S05]  /*a580*/  @!P0 BRA `(.L_x_315) ;  /* 0xfffffffc00f08947 */ /* 0x002fea000383ffff */
[----:B------:R-:W-:Y:S05]  /*a590*/  BRA `(.L_x_326) ;  /* 0xfffffffc00207947 */ /* 0x000fea000383ffff */
.L_x_316:
[----:B-1----:R1:W2:Y:S02]  /*a5a0*/  SYNCS.PHASECHK.TRANS64.TRYWAIT P0, [R11+URZ], R6 ;  /* 0x000000060b0075a7 */ /* 0x0022a4000800017f */
[----:B--2---:R-:W-:Y:S05]  /*a5b0*/  @!P0 NANOSLEEP.SYNCS 0x989680 ;  /* 0x009896800000895d */ /* 0x004fea0003900000 */
[----:B------:R-:W2:Y:S02]  /*a5c0*/  @!P0 SYNCS.PHASECHK.TRANS64 P0, [R11+URZ], R6 ;  /* 0x000000060b0085a7 */ /* 0x000ea4000800007f */
[----:B--2---:R-:W-:Y:S05]  /*a5d0*/  @!P0 BRA `(.L_x_316) ;  /* 0xfffffffc00f08947 */ /* 0x004fea000383ffff */
[----:B------:R-:W-:Y:S05]  /*a5e0*/  BRA `(.L_x_327) ;  /* 0xfffffffc00287947 */ /* 0x000fea000383ffff */
.L_x_328:
[----:B------:R-:W-:-:S00]  /*a5f0*/  BRA `(.L_x_328) ;  /* 0xfffffffc00fc7947 */ /* 0x000fc0000383ffff */
[----:B------:R-:W-:-:S00]  /*a600*/  NOP ;  /* 0x0000000000007918 */ /* 0x000fc00000000000 */
[----:B------:R-:W-:-:S00]  /*a610*/  NOP ;  /* 0x0000000000007918 */ /* 0x000fc00000000000 */
[----:B------:R-:W-:-:S00]  /*a620*/  NOP ;  /* 0x0000000000007918 */ /* 0x000fc00000000000 */
[----:B------:R-:W-:-:S00]  /*a630*/  NOP ;  /* 0x0000000000007918 */ /* 0x000fc00000000000 */
[----:B------:R-:W-:-:S00]  /*a640*/  NOP ;  /* 0x0000000000007918 */ /* 0x000fc00000000000 */
[----:B------:R-:W-:-:S00]  /*a650*/  NOP ;  /* 0x0000000000007918 */ /* 0x000fc00000000000 */
[----:B------:R-:W-:-:S00]  /*a660*/  NOP ;  /* 0x0000000000007918 */ /* 0x000fc00000000000 */
[----:B------:R-:W-:-:S00]  /*a670*/  NOP ;  /* 0x0000000000007918 */ /* 0x000fc00000000000 */
.L_x_329:


//--------------------- .nv.global.init           --------------------------
	.section	.nv.global.init,"aw",@progbits
.nv.global.init:
	.type		$str$22,@object
	.size		$str$22,($str$23 - $str$22)
$str$22:
        /*0000*/ 	.byte	0x6b, 0x5f, 0x74, 0x69, 0x6c, 0x65, 0x5f, 0x63, 0x6f, 0x75, 0x6e, 0x74, 0x20, 0x3e, 0x3d, 0x20
        /*0010*/ 	.byte	0x31, 0x00
	.type		$str$23,@object
	.size		$str$23,(__unnamed_1 - $str$23)
$str$23:
        /*0012*/ 	.byte	0x2f, 0x74, 0x6d, 0x70, 0x2f, 0x63, 0x75, 0x74, 0x6c, 0x61, 0x73, 0x73, 0x5f, 0x73, 0x77, 0x65
        /*0022*/ 	.byte	0x65, 0x70, 0x5f, 0x73, 0x72, 0x63, 0x2f, 0x69, 0x6e, 0x63, 0x6c, 0x75, 0x64, 0x65, 0x2f, 0x63
        /*0032*/ 	.byte	0x75, 0x74, 0x6c, 0x61, 0x73, 0x73, 0x2f, 0x67, 0x65, 0x6d, 0x6d, 0x2f, 0x63, 0x6f, 0x6c, 0x6c
        /*0042*/ 	.byte	0x65, 0x63, 0x74, 0x69, 0x76, 0x65, 0x2f, 0x73, 0x6d, 0x39, 0x30, 0x5f, 0x6d, 0x6d, 0x61, 0x5f
        /*0052*/ 	.byte	0x74, 0x6d, 0x61, 0x5f, 0x67, 0x6d, 0x6d, 0x61, 0x5f, 0x73, 0x73, 0x5f, 0x77, 0x61, 0x72, 0x70
        /*0062*/ 	.byte	0x73, 0x70, 0x65, 0x63, 0x69, 0x61, 0x6c, 0x69, 0x7a, 0x65, 0x64, 0x2e, 0x68, 0x70, 0x70, 0x00
	.type		__unnamed_1,@object
	.size		__unnamed_1,(.L_0 - __unnamed_1)
__unnamed_1:
        /*0072*/ 	.byte	0x76, 0x6f, 0x69, 0x64, 0x20, 0x63, 0x75, 0x74, 0x6c, 0x61, 0x73, 0x73, 0x3a, 0x3a, 0x67, 0x65
        /* <DEDUP_REMOVED lines=173> */
.L_0:


//--------------------- .nv.shared._ZN7cutlass13device_kernelINS_4gemm6kernel13GemmUniversalIN4cute5tupleIJiiiiEEENS1_10collective13CollectiveMmaINS1_34MainloopSm90TmaGmmaWarpSpecializedILi4ENS5_IJNS4_1CILi2EEENSA_ILi1EEESC_EEENS1_35KernelTmaWarpSpecializedCooperativeEEENS5_IJNSA_ILi256EEENSA_ILi128EEESH_EEEaNS5_IJlSC_lEEEaSJ_NS4_8TiledMMAINS4_8MMA_AtomIJNS4_4SM904GMMA27MMA_64x128x32_S32S8S8_SS_TNEEEENS4_6LayoutISD_NS5_IJSC_NSA_ILi0EEESR_EEEEENS5_IJNS4_10UnderscoreESU_SU_EEEEENS4_13SM90_TMA_LOADENS4_14ComposedLayoutINS4_7SwizzleILi3ELi4ELi3EEENS4_18smem_ptr_flag_bitsILi8EEENSQ_INS5_IJNSA_ILi8EEESH_EEENS5_IJSH_SC_EEEEEEEvNS4_8identityENS4_23SM90_TMA_LOAD_MULTICASTES17_vS18_EENS_8epilogue10collective6detail29Sm90TmaWarpSpecializedAdapterINS1C_15DefaultEpilogueIaSJ_SJ_NS1B_6thread17LinearCombinationIaLi1EiiLNS1G_9ScaleType4KindE0ELNS_15FloatRoundStyleE2EaEENS1_15EpilogueDefaultEEEEEvvEEEEvNT_6ParamsE --------------------------
	.section	.nv.shared._ZN7cutlass13device_kernelINS_4gemm6kernel13GemmUniversalIN4cute5tupleIJiiiiEEENS1_10collective13CollectiveMmaINS1_34MainloopSm90TmaGmmaWarpSpecializedILi4ENS5_IJNS4_1CILi2EEENSA_ILi1EEESC_EEENS1_35KernelTmaWarpSpecializedCooperativeEEENS5_IJNSA_ILi256EEENSA_ILi128EEESH_EEEaNS5_IJlSC_lEEEaSJ_NS4_8TiledMMAINS4_8MMA_AtomIJNS4_4SM904GMMA27MMA_64x128x32_S32S8S8_SS_TNEEEENS4_6LayoutISD_NS5_IJSC_NSA_ILi0EEESR_EEEEENS5_IJNS4_10UnderscoreESU_SU_EEEEENS4_13SM90_TMA_LOADENS4_14ComposedLayoutINS4_7SwizzleILi3ELi4ELi3EEENS4_18smem_ptr_flag_bitsILi8EEENSQ_INS5_IJNSA_ILi8EEESH_EEENS5_IJSH_SC_EEEEEEEvNS4_8identityENS4_23SM90_TMA_LOAD_MULTICASTES17_vS18_EENS_8epilogue10collective6detail29Sm90TmaWarpSpecializedAdapterINS1C_15DefaultEpilogueIaSJ_SJ_NS1B_6thread17LinearCombinationIaLi1EiiLNS1G_9ScaleType4KindE0ELNS_15FloatRoundStyleE2EaEENS1_15EpilogueDefaultEEEEEvvEEEEvNT_6ParamsE,"aw",@nobits
	.sectionflags	@""
	.align	16
	.zero		1024


//--------------------- .nv.shared.reserved.0     --------------------------
	.section	.nv.shared.reserved.0,"aw",@nobits
	.weak		__nv_reservedSMEM_offset_0_alias
	.size		__nv_reservedSMEM_offset_0_alias, 0, 0
	.other		__nv_reservedSMEM_offset_0_alias,@"STO_CUDA_RESERVED_SHARED STV_DEFAULT"
__nv_reservedSMEM_offset_0_alias:
	.zero		0


//--------------------- .nv.global                --------------------------
	.section	.nv.global,"aw",@nobits
.nv.global:
	.type		_ZN40_INTERNAL_7d763a75_4_k_cu_a17adca7_277784cute1_E,@object
	.size		_ZN40_INTERNAL_7d763a75_4_k_cu_a17adca7_277784cute1_E,(_ZN40_INTERNAL_7d763a75_4_k_cu_a17adca7_277784cuda3std3__45__cpo6cbeginE - _ZN40_INTERNAL_7d763a75_4_k_cu_a17adca7_277784cute1_E)
_ZN40_INTERNAL_7d763a75_4_k_cu_a17adca7_277784cute1_E:
	.zero		1
	.type		_ZN40_INTERNAL_7d763a75_4_k_cu_a17adca7_277784cuda3std3__45__cpo6cbeginE,@object
	.size		_ZN40_INTERNAL_7d763a75_4_k_cu_a17adca7_277784cuda3std3__45__cpo6cbeginE,(_ZN40_INTERNAL_7d763a75_4_k_cu_a17adca7_277784cuda3std3__48in_placeE - _ZN40_INTERNAL_7d763a75_4_k_cu_a17adca7_277784cuda3std3__45__cpo6cbeginE)
_ZN40_INTERNAL_7d763a75_4_k_cu_a17adca7_277784cuda3std3__45__cpo6cbeginE:
	.zero		1
	.type		_ZN40_INTERNAL_7d763a75_4_k_cu_a17adca7_277784cuda3std3__48in_placeE,@object
	.size		_ZN40_INTERNAL_7d763a75_4_k_cu_a17adca7_277784cuda3std3__48in_placeE,(_ZN40_INTERNAL_7d763a75_4_k_cu_a17adca7_277784cuda3std6ranges3__45__cpo9iter_moveE - _ZN40_INTERNAL_7d763a75_4_k_cu_a17adca7_277784cuda3std3__48in_placeE)
_ZN40_INTERNAL_7d763a75_4_k_cu_a17adca7_277784cuda3std3__48in_placeE:
	.zero		1
	.type		_ZN40_INTERNAL_7d763a75_4_k_cu_a17adca7_277784cuda3std6ranges3__45__cpo9iter_moveE,@object
	.size		_ZN40_INTERNAL_7d763a75_4_k_cu_a17adca7_277784cuda3std6ranges3__45__cpo9iter_moveE,(_ZN40_INTERNAL_7d763a75_4_k_cu_a17adca7_277784cuda3std3__45__cpo5beginE - _ZN40_INTERNAL_7d763a75_4_k_cu_a17adca7_277784cuda3std6ranges3__45__cpo9iter_moveE)
_ZN40_INTERNAL_7d763a75_4_k_cu_a17adca7_277784cuda3std6ranges3__45__cpo9iter_moveE:
	.zero		1
	.type		_ZN40_INTERNAL_7d763a75_4_k_cu_a17adca7_277784cuda3std3__45__cpo5beginE,@object
	.size		_ZN40_INTERNAL_7d763a75_4_k_cu_a17adca7_277784cuda3std3__45__cpo5beginE,(_ZN40_INTERNAL_7d763a75_4_k_cu_a17adca7_277784cuda3std3__442_GLOBAL__N__7d763a75_4_k_cu_a17adca7_277786ignoreE - _ZN40_INTERNAL_7d763a75_4_k_cu_a17adca7_277784cuda3std3__45__cpo5beginE)
_ZN40_INTERNAL_7d763a75_4_k_cu_a17adca7_277784cuda3std3__45__cpo5beginE:
	.zero		1
	.type		_ZN40_INTERNAL_7d763a75_4_k_cu_a17adca7_277784cuda3std3__442_GLOBAL__N__7d763a75_4_k_cu_a17adca7_277786ignoreE,@object
	.size		_ZN40_INTERNAL_7d763a75_4_k_cu_a17adca7_277784cuda3std3__442_GLOBAL__N__7d763a75_4_k_cu_a17adca7_277786ignoreE,(_ZN40_INTERNAL_7d763a75_4_k_cu_a17adca7_277784cute7productE - _ZN40_INTERNAL_7d763a75_4_k_cu_a17adca7_277784cuda3std3__442_GLOBAL__N__7d763a75_4_k_cu_a17adca7_277786ignoreE)
_ZN40_INTERNAL_7d763a75_4_k_cu_a17adca7_277784cuda3std3__442_GLOBAL__N__7d763a75_4_k_cu_a17adca7_277786ignoreE:
	.zero		1
	.type		_ZN40_INTERNAL_7d763a75_4_k_cu_a17adca7_277784cute7productE,@object
	.size		_ZN40_INTERNAL_7d763a75_4_k_cu_a17adca7_277784cute7productE,(_ZN40_INTERNAL_7d763a75_4_k_cu_a17adca7_277784cuda3std3__45__cpo3endE - _ZN40_INTERNAL_7d763a75_4_k_cu_a17adca7_277784cute7productE)
_ZN40_INTERNAL_7d763a75_4_k_cu_a17adca7_277784cute7productE:
	.zero		1
	.type		_ZN40_INTERNAL_7d763a75_4_k_cu_a17adca7_277784cuda3std3__45__cpo3endE,@object
	.size		_ZN40_INTERNAL_7d763a75_4_k_cu_a17adca7_277784cuda3std3__45__cpo3endE,(_ZN40_INTERNAL_7d763a75_4_k_cu_a17adca7_277784cuda3std3__419piecewise_constructE - _ZN40_INTERNAL_7d763a75_4_k_cu_a17adca7_277784cuda3std3__45__cpo3endE)
_ZN40_INTERNAL_7d763a75_4_k_cu_a17adca7_277784cuda3std3__45__cpo3endE:
	.zero		1
	.type		_ZN40_INTERNAL_7d763a75_4_k_cu_a17adca7_277784cuda3std3__419piecewise_constructE,@object
	.size		_ZN40_INTERNAL_7d763a75_4_k_cu_a17adca7_277784cuda3std3__419piecewise_constructE,(_ZN40_INTERNAL_7d763a75_4_k_cu_a17adca7_277784cuda3std3__45__cpo4cendE - _ZN40_INTERNAL_7d763a75_4_k_cu_a17adca7_277784cuda3std3__419piecewise_constructE)
_ZN40_INTERNAL_7d763a75_4_k_cu_a17adca7_277784cuda3std3__419piecewise_constructE:
	.zero		1
	.type		_ZN40_INTERNAL_7d763a75_4_k_cu_a17adca7_277784cuda3std3__45__cpo4cendE,@object
	.size		_ZN40_INTERNAL_7d763a75_4_k_cu_a17adca7_277784cuda3std3__45__cpo4cendE,(_ZN40_INTERNAL_7d763a75_4_k_cu_a17adca7_277784cuda3std6ranges3__45__cpo4swapE - _ZN40_INTERNAL_7d763a75_4_k_cu_a17adca7_277784cuda3std3__45__cpo4cendE)
_ZN40_INTERNAL_7d763a75_4_k_cu_a17adca7_277784cuda3std3__45__cpo4cendE:
	.zero		1
	.type		_ZN40_INTERNAL_7d763a75_4_k_cu_a17adca7_277784cuda3std6ranges3__45__cpo4swapE,@object
	.size		_ZN40_INTERNAL_7d763a75_4_k_cu_a17adca7_277784cuda3std6ranges3__45__cpo4swapE,(.L_8 - _ZN40_INTERNAL_7d763a75_4_k_cu_a17adca7_277784cuda3std6ranges3__45__cpo4swapE)
_ZN40_INTERNAL_7d763a75_4_k_cu_a17adca7_277784cuda3std6ranges3__45__cpo4swapE:
	.zero		1
.L_8:


//--------------------- .nv.constant0._ZN7cutlass13device_kernelINS_4gemm6kernel13GemmUniversalIN4cute5tupleIJiiiiEEENS1_10collective13CollectiveMmaINS1_34MainloopSm90TmaGmmaWarpSpecializedILi4ENS5_IJNS4_1CILi2EEENSA_ILi1EEESC_EEENS1_35KernelTmaWarpSpecializedCooperativeEEENS5_IJNSA_ILi256EEENSA_ILi128EEESH_EEEaNS5_IJlSC_lEEEaSJ_NS4_8TiledMMAINS4_8MMA_AtomIJNS4_4SM904GMMA27MMA_64x128x32_S32S8S8_SS_TNEEEENS4_6LayoutISD_NS5_IJSC_NSA_ILi0EEESR_EEEEENS5_IJNS4_10UnderscoreESU_SU_EEEEENS4_13SM90_TMA_LOADENS4_14ComposedLayoutINS4_7SwizzleILi3ELi4ELi3EEENS4_18smem_ptr_flag_bitsILi8EEENSQ_INS5_IJNSA_ILi8EEESH_EEENS5_IJSH_SC_EEEEEEEvNS4_8identityENS4_23SM90_TMA_LOAD_MULTICASTES17_vS18_EENS_8epilogue10collective6detail29Sm90TmaWarpSpecializedAdapterINS1C_15DefaultEpilogueIaSJ_SJ_NS1B_6thread17LinearCombinationIaLi1EiiLNS1G_9ScaleType4KindE0ELNS_15FloatRoundStyleE2EaEENS1_15EpilogueDefaultEEEEEvvEEEEvNT_6ParamsE --------------------------
	.section	.nv.constant0._ZN7cutlass13device_kernelINS_4gemm6kernel13GemmUniversalIN4cute5tupleIJiiiiEEENS1_10collective13CollectiveMmaINS1_34MainloopSm90TmaGmmaWarpSpecializedILi4ENS5_IJNS4_1CILi2EEENSA_ILi1EEESC_EEENS1_35KernelTmaWarpSpecializedCooperativeEEENS5_IJNSA_ILi256EEENSA_ILi128EEESH_EEEaNS5_IJlSC_lEEEaSJ_NS4_8TiledMMAINS4_8MMA_AtomIJNS4_4SM904GMMA27MMA_64x128x32_S32S8S8_SS_TNEEEENS4_6LayoutISD_NS5_IJSC_NSA_ILi0EEESR_EEEEENS5_IJNS4_10UnderscoreESU_SU_EEEEENS4_13SM90_TMA_LOADENS4_14ComposedLayoutINS4_7SwizzleILi3ELi4ELi3EEENS4_18smem_ptr_flag_bitsILi8EEENSQ_INS5_IJNSA_ILi8EEESH_EEENS5_IJSH_SC_EEEEEEEvNS4_8identityENS4_23SM90_TMA_LOAD_MULTICASTES17_vS18_EENS_8epilogue10collective6detail29Sm90TmaWarpSpecializedAdapterINS1C_15DefaultEpilogueIaSJ_SJ_NS1B_6thread17LinearCombinationIaLi1EiiLNS1G_9ScaleType4KindE0ELNS_15FloatRoundStyleE2EaEENS1_15EpilogueDefaultEEEEEvvEEEEvNT_6ParamsE,"a",@progbits
	.sectionflags	@""
	.align	4
.nv.constant0._ZN7cutlass13device_kernelINS_4gemm6kernel13GemmUniversalIN4cute5tupleIJiiiiEEENS1_10collective13CollectiveMmaINS1_34MainloopSm90TmaGmmaWarpSpecializedILi4ENS5_IJNS4_1CILi2EEENSA_ILi1EEESC_EEENS1_35KernelTmaWarpSpecializedCooperativeEEENS5_IJNSA_ILi256EEENSA_ILi128EEESH_EEEaNS5_IJlSC_lEEEaSJ_NS4_8TiledMMAINS4_8MMA_AtomIJNS4_4SM904GMMA27MMA_64x128x32_S32S8S8_SS_TNEEEENS4_6LayoutISD_NS5_IJSC_NSA_ILi0EEESR_EEEEENS5_IJNS4_10UnderscoreESU_SU_EEEEENS4_13SM90_TMA_LOADENS4_14ComposedLayoutINS4_7SwizzleILi3ELi4ELi3EEENS4_18smem_ptr_flag_bitsILi8EEENSQ_INS5_IJNSA_ILi8EEESH_EEENS5_IJSH_SC_EEEEEEEvNS4_8identityENS4_23SM90_TMA_LOAD_MULTICASTES17_vS18_EENS_8epilogue10collective6detail29Sm90TmaWarpSpecializedAdapterINS1C_15DefaultEpilogueIaSJ_SJ_NS1B_6thread17LinearCombinationIaLi1EiiLNS1G_9ScaleType4KindE0ELNS_15FloatRoundStyleE2EaEENS1_15EpilogueDefaultEEEEEvvEEEEvNT_6ParamsE:
	.zero		1664


//--------------------- SYMBOLS --------------------------

	.type		.nv.reservedSmem.offset0,@object
	.size		.nv.reservedSmem.offset0,0x4
	.type		__assertfail,@function
